//
// Generated by NVIDIA NVVM Compiler
//
// Compiler Build ID: CL-36424714
// Cuda compilation tools, release 13.0, V13.0.88
// Based on NVVM 20.0.0
//

.version 9.0
.target sm_100
.address_size 64

	// .globl	_Z25gpu_global_queuing_kernelPjS_S_S_S_S_S_
// _ZZ24gpu_block_queuing_kernelPjS_S_S_S_S_S_E16nextLevelNodes_s has been demoted
// _ZZ24gpu_block_queuing_kernelPjS_S_S_S_S_S_E19numNextLevelNodes_s has been demoted
// _ZZ24gpu_block_queuing_kernelPjS_S_S_S_S_S_E12iStartGlobal has been demoted

.visible .entry _Z25gpu_global_queuing_kernelPjS_S_S_S_S_S_(
	.param .u64 .ptr .align 1 _Z25gpu_global_queuing_kernelPjS_S_S_S_S_S__param_0,
	.param .u64 .ptr .align 1 _Z25gpu_global_queuing_kernelPjS_S_S_S_S_S__param_1,
	.param .u64 .ptr .align 1 _Z25gpu_global_queuing_kernelPjS_S_S_S_S_S__param_2,
	.param .u64 .ptr .align 1 _Z25gpu_global_queuing_kernelPjS_S_S_S_S_S__param_3,
	.param .u64 .ptr .align 1 _Z25gpu_global_queuing_kernelPjS_S_S_S_S_S__param_4,
	.param .u64 .ptr .align 1 _Z25gpu_global_queuing_kernelPjS_S_S_S_S_S__param_5,
	.param .u64 .ptr .align 1 _Z25gpu_global_queuing_kernelPjS_S_S_S_S_S__param_6
)
{
	.reg .pred 	%p<7>;
	.reg .b32 	%r<31>;
	.reg .b64 	%rd<27>;

	ld.param.u64 	%rd9, [_Z25gpu_global_queuing_kernelPjS_S_S_S_S_S__param_0];
	ld.param.u64 	%rd10, [_Z25gpu_global_queuing_kernelPjS_S_S_S_S_S__param_1];
	ld.param.u64 	%rd11, [_Z25gpu_global_queuing_kernelPjS_S_S_S_S_S__param_2];
	ld.param.u64 	%rd12, [_Z25gpu_global_queuing_kernelPjS_S_S_S_S_S__param_3];
	ld.param.u64 	%rd13, [_Z25gpu_global_queuing_kernelPjS_S_S_S_S_S__param_4];
	ld.param.u64 	%rd15, [_Z25gpu_global_queuing_kernelPjS_S_S_S_S_S__param_5];
	ld.param.u64 	%rd14, [_Z25gpu_global_queuing_kernelPjS_S_S_S_S_S__param_6];
	cvta.to.global.u64 	%rd1, %rd15;
	mov.u32 	%r13, %ntid.x;
	mov.u32 	%r14, %nctaid.x;
	mul.lo.s32 	%r1, %r13, %r14;
	ld.global.u32 	%r15, [%rd1];
	add.s32 	%r16, %r15, -1;
	div.u32 	%r17, %r16, %r1;
	add.s32 	%r2, %r17, 1;
	mov.u32 	%r18, %ctaid.x;
	mul.lo.s32 	%r3, %r13, %r18;
	setp.gt.u32 	%p1, %r17, 2147483646;
	@%p1 bra 	$L__BB0_8;
	cvta.to.global.u64 	%rd2, %rd9;
	mov.u32 	%r20, %tid.x;
	add.s32 	%r29, %r3, %r20;
	cvta.to.global.u64 	%rd3, %rd12;
	cvta.to.global.u64 	%rd4, %rd10;
	cvta.to.global.u64 	%rd5, %rd11;
	cvta.to.global.u64 	%rd6, %rd14;
	cvta.to.global.u64 	%rd7, %rd13;
	mov.b32 	%r28, 0;
$L__BB0_2:
	ld.global.u32 	%r21, [%rd1];
	setp.ge.u32 	%p2, %r29, %r21;
	@%p2 bra 	$L__BB0_7;
	mul.wide.u32 	%rd16, %r29, 4;
	add.s64 	%rd17, %rd3, %rd16;
	ld.global.u32 	%r22, [%rd17];
	mul.wide.u32 	%rd18, %r22, 4;
	add.s64 	%rd19, %rd2, %rd18;
	ld.global.u32 	%r30, [%rd19];
	add.s32 	%r23, %r22, 1;
	mul.wide.u32 	%rd20, %r23, 4;
	add.s64 	%rd8, %rd2, %rd20;
	ld.global.u32 	%r24, [%rd8];
	setp.ge.u32 	%p3, %r30, %r24;
	@%p3 bra 	$L__BB0_7;
$L__BB0_4:
	mul.wide.u32 	%rd21, %r30, 4;
	add.s64 	%rd22, %rd4, %rd21;
	ld.global.u32 	%r9, [%rd22];
	mul.wide.u32 	%rd23, %r9, 4;
	add.s64 	%rd24, %rd5, %rd23;
	atom.global.add.u32 	%r25, [%rd24], 1;
	setp.ne.s32 	%p4, %r25, 0;
	@%p4 bra 	$L__BB0_6;
	atom.global.add.u32 	%r26, [%rd6], 1;
	mul.wide.s32 	%rd25, %r26, 4;
	add.s64 	%rd26, %rd7, %rd25;
	st.global.u32 	[%rd26], %r9;
$L__BB0_6:
	add.s32 	%r30, %r30, 1;
	ld.global.u32 	%r27, [%rd8];
	setp.lt.u32 	%p5, %r30, %r27;
	@%p5 bra 	$L__BB0_4;
$L__BB0_7:
	add.s32 	%r29, %r29, %r1;
	add.s32 	%r28, %r28, 1;
	setp.lt.s32 	%p6, %r28, %r2;
	@%p6 bra 	$L__BB0_2;
$L__BB0_8:
	ret;

}
	// .globl	_Z24gpu_block_queuing_kernelPjS_S_S_S_S_S_
.visible .entry _Z24gpu_block_queuing_kernelPjS_S_S_S_S_S_(
	.param .u64 .ptr .align 1 _Z24gpu_block_queuing_kernelPjS_S_S_S_S_S__param_0,
	.param .u64 .ptr .align 1 _Z24gpu_block_queuing_kernelPjS_S_S_S_S_S__param_1,
	.param .u64 .ptr .align 1 _Z24gpu_block_queuing_kernelPjS_S_S_S_S_S__param_2,
	.param .u64 .ptr .align 1 _Z24gpu_block_queuing_kernelPjS_S_S_S_S_S__param_3,
	.param .u64 .ptr .align 1 _Z24gpu_block_queuing_kernelPjS_S_S_S_S_S__param_4,
	.param .u64 .ptr .align 1 _Z24gpu_block_queuing_kernelPjS_S_S_S_S_S__param_5,
	.param .u64 .ptr .align 1 _Z24gpu_block_queuing_kernelPjS_S_S_S_S_S__param_6
)
{
	.reg .pred 	%p<20>;
	.reg .b32 	%r<124>;
	.reg .b64 	%rd<37>;
	// demoted variable
	.shared .align 4 .b8 _ZZ24gpu_block_queuing_kernelPjS_S_S_S_S_S_E16nextLevelNodes_s[8192];
	// demoted variable
	.shared .align 4 .u32 _ZZ24gpu_block_queuing_kernelPjS_S_S_S_S_S_E19numNextLevelNodes_s;
	// demoted variable
	.shared .align 4 .u32 _ZZ24gpu_block_queuing_kernelPjS_S_S_S_S_S_E12iStartGlobal;
	ld.param.u64 	%rd9, [_Z24gpu_block_queuing_kernelPjS_S_S_S_S_S__param_0];
	ld.param.u64 	%rd10, [_Z24gpu_block_queuing_kernelPjS_S_S_S_S_S__param_1];
	ld.param.u64 	%rd11, [_Z24gpu_block_queuing_kernelPjS_S_S_S_S_S__param_2];
	ld.param.u64 	%rd12, [_Z24gpu_block_queuing_kernelPjS_S_S_S_S_S__param_3];
	ld.param.u64 	%rd13, [_Z24gpu_block_queuing_kernelPjS_S_S_S_S_S__param_4];
	ld.param.u64 	%rd14, [_Z24gpu_block_queuing_kernelPjS_S_S_S_S_S__param_5];
	ld.param.u64 	%rd15, [_Z24gpu_block_queuing_kernelPjS_S_S_S_S_S__param_6];
	cvta.to.global.u64 	%rd1, %rd13;
	cvta.to.global.u64 	%rd2, %rd15;
	cvta.to.global.u64 	%rd3, %rd14;
	mov.u32 	%r1, %tid.x;
	setp.ne.s32 	%p1, %r1, 0;
	@%p1 bra 	$L__BB1_2;
	mov.b32 	%r70, 0;
	st.shared.u32 	[_ZZ24gpu_block_queuing_kernelPjS_S_S_S_S_S_E19numNextLevelNodes_s], %r70;
$L__BB1_2:
	bar.sync 	0;
	mov.u32 	%r2, %ntid.x;
	mov.u32 	%r71, %nctaid.x;
	mul.lo.s32 	%r3, %r2, %r71;
	ld.global.u32 	%r72, [%rd3];
	add.s32 	%r73, %r72, -1;
	div.u32 	%r4, %r73, %r3;
	setp.gt.u32 	%p2, %r4, 2147483646;
	@%p2 bra 	$L__BB1_12;
	cvta.to.global.u64 	%rd4, %rd9;
	cvta.to.global.u64 	%rd5, %rd12;
	cvta.to.global.u64 	%rd6, %rd10;
	cvta.to.global.u64 	%rd7, %rd11;
	mov.u32 	%r75, %ctaid.x;
	mad.lo.s32 	%r107, %r2, %r75, %r1;
	add.s32 	%r6, %r4, 1;
	mov.b32 	%r106, 0;
$L__BB1_4:
	ld.global.u32 	%r76, [%rd3];
	setp.ge.u32 	%p3, %r107, %r76;
	@%p3 bra 	$L__BB1_11;
	mul.wide.u32 	%rd16, %r107, 4;
	add.s64 	%rd17, %rd5, %rd16;
	ld.global.u32 	%r77, [%rd17];
	mul.wide.u32 	%rd18, %r77, 4;
	add.s64 	%rd19, %rd4, %rd18;
	ld.global.u32 	%r108, [%rd19];
	add.s32 	%r78, %r77, 1;
	mul.wide.u32 	%rd20, %r78, 4;
	add.s64 	%rd8, %rd4, %rd20;
	ld.global.u32 	%r79, [%rd8];
	setp.ge.u32 	%p4, %r108, %r79;
	@%p4 bra 	$L__BB1_11;
$L__BB1_6:
	mul.wide.u32 	%rd21, %r108, 4;
	add.s64 	%rd22, %rd6, %rd21;
	ld.global.u32 	%r11, [%rd22];
	mul.wide.u32 	%rd23, %r11, 4;
	add.s64 	%rd24, %rd7, %rd23;
	atom.global.add.u32 	%r80, [%rd24], 1;
	setp.ne.s32 	%p5, %r80, 0;
	@%p5 bra 	$L__BB1_10;
	atom.shared.add.u32 	%r12, [_ZZ24gpu_block_queuing_kernelPjS_S_S_S_S_S_E19numNextLevelNodes_s], 1;
	setp.lt.s32 	%p6, %r12, 2048;
	@%p6 bra 	$L__BB1_9;
	atom.global.add.u32 	%r84, [%rd2], 1;
	mul.wide.s32 	%rd25, %r84, 4;
	add.s64 	%rd26, %rd1, %rd25;
	st.global.u32 	[%rd26], %r11;
	bra.uni 	$L__BB1_10;
$L__BB1_9:
	shl.b32 	%r81, %r12, 2;
	mov.u32 	%r82, _ZZ24gpu_block_queuing_kernelPjS_S_S_S_S_S_E16nextLevelNodes_s;
	add.s32 	%r83, %r82, %r81;
	st.shared.u32 	[%r83], %r11;
$L__BB1_10:
	add.s32 	%r108, %r108, 1;
	ld.global.u32 	%r85, [%rd8];
	setp.lt.u32 	%p7, %r108, %r85;
	@%p7 bra 	$L__BB1_6;
$L__BB1_11:
	add.s32 	%r107, %r107, %r3;
	add.s32 	%r106, %r106, 1;
	setp.lt.s32 	%p8, %r106, %r6;
	@%p8 bra 	$L__BB1_4;
$L__BB1_12:
	setp.ne.s32 	%p9, %r1, 0;
	bar.sync 	0;
	@%p9 bra 	$L__BB1_14;
	ld.shared.u32 	%r86, [_ZZ24gpu_block_queuing_kernelPjS_S_S_S_S_S_E19numNextLevelNodes_s];
	min.s32 	%r87, %r86, 2048;
	st.shared.u32 	[_ZZ24gpu_block_queuing_kernelPjS_S_S_S_S_S_E19numNextLevelNodes_s], %r87;
	atom.global.add.u32 	%r88, [%rd2], %r87;
	st.shared.u32 	[_ZZ24gpu_block_queuing_kernelPjS_S_S_S_S_S_E12iStartGlobal], %r88;
$L__BB1_14:
	bar.sync 	0;
	ld.shared.u32 	%r16, [_ZZ24gpu_block_queuing_kernelPjS_S_S_S_S_S_E19numNextLevelNodes_s];
	add.s32 	%r89, %r16, -1;
	div.u32 	%r17, %r89, %r2;
	add.s32 	%r18, %r17, 1;
	setp.eq.s32 	%p10, %r18, 0;
	@%p10 bra 	$L__BB1_31;
	ld.shared.u32 	%r19, [_ZZ24gpu_block_queuing_kernelPjS_S_S_S_S_S_E12iStartGlobal];
	and.b32  	%r20, %r18, 3;
	setp.lt.u32 	%p11, %r17, 3;
	mov.b32 	%r119, 0;
	@%p11 bra 	$L__BB1_26;
	and.b32  	%r119, %r18, -4;
	neg.s32 	%r118, %r119;
	add.s32 	%r117, %r1, %r2;
	shl.b32 	%r24, %r2, 2;
	shl.b32 	%r25, %r1, 2;
	shl.b32 	%r26, %r2, 4;
	add.s32 	%r27, %r25, %r24;
	add.s32 	%r115, %r117, %r19;
	shl.b32 	%r92, %r2, 1;
	add.s32 	%r114, %r1, %r92;
	shl.b32 	%r93, %r2, 3;
	add.s32 	%r30, %r25, %r93;
	add.s32 	%r110, %r1, %r19;
	add.s32 	%r113, %r110, %r92;
	mul.lo.s32 	%r94, %r2, 3;
	add.s32 	%r112, %r1, %r94;
	mad.lo.s32 	%r34, %r2, 12, %r25;
	add.s32 	%r111, %r110, %r94;
	mov.u32 	%r116, _ZZ24gpu_block_queuing_kernelPjS_S_S_S_S_S_E16nextLevelNodes_s;
	mov.u32 	%r109, %r1;
$L__BB1_17:
	setp.ge.u32 	%p12, %r109, %r16;
	@%p12 bra 	$L__BB1_19;
	add.s32 	%r95, %r116, %r25;
	ld.shared.u32 	%r96, [%r95];
	mul.wide.u32 	%rd27, %r110, 4;
	add.s64 	%rd28, %rd1, %rd27;
	st.global.u32 	[%rd28], %r96;
$L__BB1_19:
	setp.ge.u32 	%p13, %r117, %r16;
	@%p13 bra 	$L__BB1_21;
	add.s32 	%r97, %r116, %r27;
	ld.shared.u32 	%r98, [%r97];
	mul.wide.u32 	%rd29, %r115, 4;
	add.s64 	%rd30, %rd1, %rd29;
	st.global.u32 	[%rd30], %r98;
$L__BB1_21:
	setp.ge.u32 	%p14, %r114, %r16;
	@%p14 bra 	$L__BB1_23;
	add.s32 	%r99, %r116, %r30;
	ld.shared.u32 	%r100, [%r99];
	mul.wide.u32 	%rd31, %r113, 4;
	add.s64 	%rd32, %rd1, %rd31;
	st.global.u32 	[%rd32], %r100;
$L__BB1_23:
	setp.ge.u32 	%p15, %r112, %r16;
	@%p15 bra 	$L__BB1_25;
	add.s32 	%r101, %r116, %r34;
	ld.shared.u32 	%r102, [%r101];
	mul.wide.u32 	%rd33, %r111, 4;
	add.s64 	%rd34, %rd1, %rd33;
	st.global.u32 	[%rd34], %r102;
$L__BB1_25:
	add.s32 	%r118, %r118, 4;
	add.s32 	%r117, %r117, %r24;
	add.s32 	%r116, %r116, %r26;
	add.s32 	%r115, %r115, %r24;
	add.s32 	%r114, %r114, %r24;
	add.s32 	%r113, %r113, %r24;
	add.s32 	%r112, %r112, %r24;
	add.s32 	%r111, %r111, %r24;
	add.s32 	%r110, %r110, %r24;
	add.s32 	%r109, %r109, %r24;
	setp.ne.s32 	%p16, %r118, 0;
	@%p16 bra 	$L__BB1_17;
$L__BB1_26:
	setp.eq.s32 	%p17, %r20, 0;
	@%p17 bra 	$L__BB1_31;
	mad.lo.s32 	%r121, %r2, %r119, %r1;
	add.s32 	%r123, %r121, %r19;
	shl.b32 	%r103, %r121, 2;
	mov.u32 	%r104, _ZZ24gpu_block_queuing_kernelPjS_S_S_S_S_S_E16nextLevelNodes_s;
	add.s32 	%r122, %r104, %r103;
	shl.b32 	%r60, %r2, 2;
	neg.s32 	%r120, %r20;
$L__BB1_28:
	.pragma "nounroll";
	setp.ge.u32 	%p18, %r121, %r16;
	@%p18 bra 	$L__BB1_30;
	ld.shared.u32 	%r105, [%r122];
	mul.wide.u32 	%rd35, %r123, 4;
	add.s64 	%rd36, %rd1, %rd35;
	st.global.u32 	[%rd36], %r105;
$L__BB1_30:
	add.s32 	%r123, %r123, %r2;
	add.s32 	%r122, %r122, %r60;
	add.s32 	%r121, %r121, %r2;
	add.s32 	%r120, %r120, 1;
	setp.ne.s32 	%p19, %r120, 0;
	@%p19 bra 	$L__BB1_28;
$L__BB1_31:
	ret;

}
	// .globl	_Z23gpu_warp_queuing_kernelPjS_S_S_S_S_S_
.visible .entry _Z23gpu_warp_queuing_kernelPjS_S_S_S_S_S_(
	.param .u64 .ptr .align 1 _Z23gpu_warp_queuing_kernelPjS_S_S_S_S_S__param_0,
	.param .u64 .ptr .align 1 _Z23gpu_warp_queuing_kernelPjS_S_S_S_S_S__param_1,
	.param .u64 .ptr .align 1 _Z23gpu_warp_queuing_kernelPjS_S_S_S_S_S__param_2,
	.param .u64 .ptr .align 1 _Z23gpu_warp_queuing_kernelPjS_S_S_S_S_S__param_3,
	.param .u64 .ptr .align 1 _Z23gpu_warp_queuing_kernelPjS_S_S_S_S_S__param_4,
	.param .u64 .ptr .align 1 _Z23gpu_warp_queuing_kernelPjS_S_S_S_S_S__param_5,
	.param .u64 .ptr .align 1 _Z23gpu_warp_queuing_kernelPjS_S_S_S_S_S__param_6
)
{


	ret;

}


// ===== COMPILED SASS (sm_100) =====

	.target	sm_100

	.elftype	@"ET_EXEC"


//--------------------- .note.nv.tkinfo           --------------------------
	.section	.note.nv.tkinfo,"",@"SHT_NOTE"
	.sectionflags	@"SHF_NOTE_NV_TKINFO"
	.tkinfo
        /*0018*/ 	.word	0x00000002
        /*0030*/ 	.string	""
        /*0030*/ 	.string	"ptxas"
        /*0030*/ 	.string	"Cuda compilation tools, release 13.0, V13.0.88"
        /*0030*/ 	.string	"Build cuda_13.0.r13.0/compiler.36424714_0"
        /*0030*/ 	.string	"-arch sm_100 -m 64 "



//--------------------- .note.nv.cuinfo           --------------------------
	.section	.note.nv.cuinfo,"",@"SHT_NOTE"
	.sectionflags	@"SHF_NOTE_NV_CUINFO"
        /*0018*/ 	.short	0x0002
        /*001a*/ 	.short	0x0064
        /*001c*/ 	.short	0x0082
	.zero		2


//--------------------- .nv.info                  --------------------------
	.section	.nv.info,"",@"SHT_CUDA_INFO"
	.align	4


	//----- nvinfo : EIATTR_REGCOUNT
	.align		4
        /*0000*/ 	.byte	0x04, 0x2f
        /*0002*/ 	.short	(.L_1 - .L_0)
	.align		4
.L_0:
        /*0004*/ 	.word	index@(_Z25gpu_global_queuing_kernelPjS_S_S_S_S_S_)
        /*0008*/ 	.word	0x00000016


	//----- nvinfo : EIATTR_FRAME_SIZE
	.align		4
.L_1:
        /*000c*/ 	.byte	0x04, 0x11
        /*000e*/ 	.short	(.L_3 - .L_2)
	.align		4
.L_2:
        /*0010*/ 	.word	index@(_Z25gpu_global_queuing_kernelPjS_S_S_S_S_S_)
        /*0014*/ 	.word	0x00000000


	//----- nvinfo : EIATTR_REGCOUNT
	.align		4
.L_3:
        /*0018*/ 	.byte	0x04, 0x2f
        /*001a*/ 	.short	(.L_5 - .L_4)
	.align		4
.L_4:
        /*001c*/ 	.word	index@(_Z24gpu_block_queuing_kernelPjS_S_S_S_S_S_)
        /*0020*/ 	.word	0x00000020


	//----- nvinfo : EIATTR_FRAME_SIZE
	.align		4
.L_5:
        /*0024*/ 	.byte	0x04, 0x11
        /*0026*/ 	.short	(.L_7 - .L_6)
	.align		4
.L_6:
        /*0028*/ 	.word	index@(_Z24gpu_block_queuing_kernelPjS_S_S_S_S_S_)
        /*002c*/ 	.word	0x00000000


	//----- nvinfo : EIATTR_REGCOUNT
	.align		4
.L_7:
        /*0030*/ 	.byte	0x04, 0x2f
        /*0032*/ 	.short	(.L_9 - .L_8)
	.align		4
.L_8:
        /*0034*/ 	.word	index@(_Z23gpu_warp_queuing_kernelPjS_S_S_S_S_S_)
        /*0038*/ 	.word	0x00000004


	//----- nvinfo : EIATTR_FRAME_SIZE
	.align		4
.L_9:
        /*003c*/ 	.byte	0x04, 0x11
        /*003e*/ 	.short	(.L_11 - .L_10)
	.align		4
.L_10:
        /*0040*/ 	.word	index@(_Z23gpu_warp_queuing_kernelPjS_S_S_S_S_S_)
        /*0044*/ 	.word	0x00000000


	//----- nvinfo : EIATTR_MIN_STACK_SIZE
	.align		4
.L_11:
        /*0048*/ 	.byte	0x04, 0x12
        /*004a*/ 	.short	(.L_13 - .L_12)
	.align		4
.L_12:
        /*004c*/ 	.word	index@(_Z23gpu_warp_queuing_kernelPjS_S_S_S_S_S_)
        /*0050*/ 	.word	0x00000000


	//----- nvinfo : EIATTR_MIN_STACK_SIZE
	.align		4
.L_13:
        /*0054*/ 	.byte	0x04, 0x12
        /*0056*/ 	.short	(.L_15 - .L_14)
	.align		4
.L_14:
        /*0058*/ 	.word	index@(_Z24gpu_block_queuing_kernelPjS_S_S_S_S_S_)
        /*005c*/ 	.word	0x00000000


	//----- nvinfo : EIATTR_MIN_STACK_SIZE
	.align		4
.L_15:
        /*0060*/ 	.byte	0x04, 0x12
        /*0062*/ 	.short	(.L_17 - .L_16)
	.align		4
.L_16:
        /*0064*/ 	.word	index@(_Z25gpu_global_queuing_kernelPjS_S_S_S_S_S_)
        /*0068*/ 	.word	0x00000000
.L_17:


//--------------------- .nv.compat                --------------------------
	.section	.nv.compat,"",@"SHT_CUDA_COMPAT_INFO"
	.align	4
        /*0000*/ 	.byte	0x02, 0x09, 0x00, 0x00, 0x02, 0x02, 0x01, 0x00, 0x02, 0x05, 0x05, 0x00, 0x03, 0x07, 0x01, 0x01
        /*0010*/ 	.byte	0x02, 0x03, 0x00, 0x00, 0x02, 0x06, 0x01, 0x00, 0x04, 0x0b, 0x08, 0x00, 0x09, 0x00, 0x00, 0x00
        /*0020*/ 	.byte	0x00, 0x00, 0x00, 0x00


//--------------------- .nv.info._Z23gpu_warp_queuing_kernelPjS_S_S_S_S_S_ --------------------------
	.section	.nv.info._Z23gpu_warp_queuing_kernelPjS_S_S_S_S_S_,"",@"SHT_CUDA_INFO"
	.sectionflags	@""
	.align	4


	//----- nvinfo : EIATTR_CUDA_API_VERSION
	.align		4
        /*0000*/ 	.byte	0x04, 0x37
        /*0002*/ 	.short	(.L_19 - .L_18)
.L_18:
        /*0004*/ 	.word	0x00000082


	//----- nvinfo : EIATTR_KPARAM_INFO
	.align		4
.L_19:
        /*0008*/ 	.byte	0x04, 0x17
        /*000a*/ 	.short	(.L_21 - .L_20)
.L_20:
        /*000c*/ 	.word	0x00000000
        /*0010*/ 	.short	0x0006
        /*0012*/ 	.short	0x0030
        /*0014*/ 	.byte	0x00, 0xf5, 0x21, 0x00


	//----- nvinfo : EIATTR_KPARAM_INFO
	.align		4
.L_21:
        /*0018*/ 	.byte	0x04, 0x17
        /*001a*/ 	.short	(.L_23 - .L_22)
.L_22:
        /*001c*/ 	.word	0x00000000
        /*0020*/ 	.short	0x0005
        /*0022*/ 	.short	0x0028
        /*0024*/ 	.byte	0x00, 0xf5, 0x21, 0x00


	//----- nvinfo : EIATTR_KPARAM_INFO
	.align		4
.L_23:
        /*0028*/ 	.byte	0x04, 0x17
        /*002a*/ 	.short	(.L_25 - .L_24)
.L_24:
        /*002c*/ 	.word	0x00000000
        /*0030*/ 	.short	0x0004
        /*0032*/ 	.short	0x0020
        /*0034*/ 	.byte	0x00, 0xf5, 0x21, 0x00


	//----- nvinfo : EIATTR_KPARAM_INFO
	.align		4
.L_25:
        /*0038*/ 	.byte	0x04, 0x17
        /*003a*/ 	.short	(.L_27 - .L_26)
.L_26:
        /*003c*/ 	.word	0x00000000
        /*0040*/ 	.short	0x0003
        /*0042*/ 	.short	0x0018
        /*0044*/ 	.byte	0x00, 0xf5, 0x21, 0x00


	//----- nvinfo : EIATTR_KPARAM_INFO
	.align		4
.L_27:
        /*0048*/ 	.byte	0x04, 0x17
        /*004a*/ 	.short	(.L_29 - .L_28)
.L_28:
        /*004c*/ 	.word	0x00000000
        /*0050*/ 	.short	0x0002
        /*0052*/ 	.short	0x0010
        /*0054*/ 	.byte	0x00, 0xf5, 0x21, 0x00


	//----- nvinfo : EIATTR_KPARAM_INFO
	.align		4
.L_29:
        /*0058*/ 	.byte	0x04, 0x17
        /*005a*/ 	.short	(.L_31 - .L_30)
.L_30:
        /*005c*/ 	.word	0x00000000
        /*0060*/ 	.short	0x0001
        /*0062*/ 	.short	0x0008
        /*0064*/ 	.byte	0x00, 0xf5, 0x21, 0x00


	//----- nvinfo : EIATTR_KPARAM_INFO
	.align		4
.L_31:
        /*0068*/ 	.byte	0x04, 0x17
        /*006a*/ 	.short	(.L_33 - .L_32)
.L_32:
        /*006c*/ 	.word	0x00000000
        /*0070*/ 	.short	0x0000
        /*0072*/ 	.short	0x0000
        /*0074*/ 	.byte	0x00, 0xf5, 0x21, 0x00


	//----- nvinfo : EIATTR_SPARSE_MMA_MASK
	.align		4
.L_33:
        /*0078*/ 	.byte	0x03, 0x50
        /*007a*/ 	.short	0x0000


	//----- nvinfo : EIATTR_MAXREG_COUNT
	.align		4
        /*007c*/ 	.byte	0x03, 0x1b
        /*007e*/ 	.short	0x00ff


	//----- nvinfo : EIATTR_MERCURY_ISA_VERSION
	.align		4
        /*0080*/ 	.byte	0x03, 0x5f
        /*0082*/ 	.short	0x0101


	//----- nvinfo : EIATTR_VRC_CTA_INIT_COUNT
	.align		4
        /*0084*/ 	.byte	0x02, 0x4a
	.zero		1
	.zero		1


	//----- nvinfo : EIATTR_EXIT_INSTR_OFFSETS
	.align		4
        /*0088*/ 	.byte	0x04, 0x1c
        /*008a*/ 	.short	(.L_35 - .L_34)


	//   ....[0]....
.L_34:
        /*008c*/ 	.word	0x00000010


	//----- nvinfo : EIATTR_CBANK_PARAM_SIZE
	.align		4
.L_35:
        /*0090*/ 	.byte	0x03, 0x19
        /*0092*/ 	.short	0x0038


	//----- nvinfo : EIATTR_PARAM_CBANK
	.align		4
        /*0094*/ 	.byte	0x04, 0x0a
        /*0096*/ 	.short	(.L_37 - .L_36)
	.align		4
.L_36:
        /*0098*/ 	.word	index@(.nv.constant0._Z23gpu_warp_queuing_kernelPjS_S_S_S_S_S_)
        /*009c*/ 	.short	0x0380
        /*009e*/ 	.short	0x0038


	//----- nvinfo : EIATTR_SW_WAR
	.align		4
.L_37:
        /*00a0*/ 	.byte	0x04, 0x36
        /*00a2*/ 	.short	(.L_39 - .L_38)
.L_38:
        /*00a4*/ 	.word	0x00000008
.L_39:


//--------------------- .nv.info._Z24gpu_block_queuing_kernelPjS_S_S_S_S_S_ --------------------------
	.section	.nv.info._Z24gpu_block_queuing_kernelPjS_S_S_S_S_S_,"",@"SHT_CUDA_INFO"
	.sectionflags	@""
	.align	4


	//----- nvinfo : EIATTR_CUDA_API_VERSION
	.align		4
        /*0000*/ 	.byte	0x04, 0x37
        /*0002*/ 	.short	(.L_41 - .L_40)
.L_40:
        /*0004*/ 	.word	0x00000082


	//----- nvinfo : EIATTR_KPARAM_INFO
	.align		4
.L_41:
        /*0008*/ 	.byte	0x04, 0x17
        /*000a*/ 	.short	(.L_43 - .L_42)
.L_42:
        /*000c*/ 	.word	0x00000000
        /*0010*/ 	.short	0x0006
        /*0012*/ 	.short	0x0030
        /*0014*/ 	.byte	0x00, 0xf5, 0x21, 0x00


	//----- nvinfo : EIATTR_KPARAM_INFO
	.align		4
.L_43:
        /*0018*/ 	.byte	0x04, 0x17
        /*001a*/ 	.short	(.L_45 - .L_44)
.L_44:
        /*001c*/ 	.word	0x00000000
        /*0020*/ 	.short	0x0005
        /*0022*/ 	.short	0x0028
        /*0024*/ 	.byte	0x00, 0xf5, 0x21, 0x00


	//----- nvinfo : EIATTR_KPARAM_INFO
	.align		4
.L_45:
        /*0028*/ 	.byte	0x04, 0x17
        /*002a*/ 	.short	(.L_47 - .L_46)
.L_46:
        /*002c*/ 	.word	0x00000000
        /*0030*/ 	.short	0x0004
        /*0032*/ 	.short	0x0020
        /*0034*/ 	.byte	0x00, 0xf5, 0x21, 0x00


	//----- nvinfo : EIATTR_KPARAM_INFO
	.align		4
.L_47:
        /*0038*/ 	.byte	0x04, 0x17
        /*003a*/ 	.short	(.L_49 - .L_48)
.L_48:
        /*003c*/ 	.word	0x00000000
        /*0040*/ 	.short	0x0003
        /*0042*/ 	.short	0x0018
        /*0044*/ 	.byte	0x00, 0xf5, 0x21, 0x00


	//----- nvinfo : EIATTR_KPARAM_INFO
	.align		4
.L_49:
        /*0048*/ 	.byte	0x04, 0x17
        /*004a*/ 	.short	(.L_51 - .L_50)
.L_50:
        /*004c*/ 	.word	0x00000000
        /*0050*/ 	.short	0x0002
        /*0052*/ 	.short	0x0010
        /*0054*/ 	.byte	0x00, 0xf5, 0x21, 0x00


	//----- nvinfo : EIATTR_KPARAM_INFO
	.align		4
.L_51:
        /*0058*/ 	.byte	0x04, 0x17
        /*005a*/ 	.short	(.L_53 - .L_52)
.L_52:
        /*005c*/ 	.word	0x00000000
        /*0060*/ 	.short	0x0001
        /*0062*/ 	.short	0x0008
        /*0064*/ 	.byte	0x00, 0xf5, 0x21, 0x00


	//----- nvinfo : EIATTR_KPARAM_INFO
	.align		4
.L_53:
        /*0068*/ 	.byte	0x04, 0x17
        /*006a*/ 	.short	(.L_55 - .L_54)
.L_54:
        /*006c*/ 	.word	0x00000000
        /*0070*/ 	.short	0x0000
        /*0072*/ 	.short	0x0000
        /*0074*/ 	.byte	0x00, 0xf5, 0x21, 0x00


	//----- nvinfo : EIATTR_SPARSE_MMA_MASK
	.align		4
.L_55:
        /*0078*/ 	.byte	0x03, 0x50
        /*007a*/ 	.short	0x0000


	//----- nvinfo : EIATTR_MAXREG_COUNT
	.align		4
        /*007c*/ 	.byte	0x03, 0x1b
        /*007e*/ 	.short	0x00ff


	//----- nvinfo : EIATTR_NUM_BARRIERS
	.align		4
        /*0080*/ 	.byte	0x02, 0x4c
        /*0082*/ 	.byte	0x01
	.zero		1


	//----- nvinfo : EIATTR_MERCURY_ISA_VERSION
	.align		4
        /*0084*/ 	.byte	0x03, 0x5f
        /*0086*/ 	.short	0x0101


	//----- nvinfo : EIATTR_INT_WARP_WIDE_INSTR_OFFSETS
	.align		4
        /*0088*/ 	.byte	0x04, 0x31
        /*008a*/ 	.short	(.L_57 - .L_56)


	//   ....[0]....
.L_56:
        /*008c*/ 	.word	0x00000450


	//   ....[1]....
        /*0090*/ 	.word	0x000004f0


	//   ....[2]....
        /*0094*/ 	.word	0x00000550


	//   ....[3]....
        /*0098*/ 	.word	0x000005d0


	//----- nvinfo : EIATTR_VRC_CTA_INIT_COUNT
	.align		4
.L_57:
        /*009c*/ 	.byte	0x02, 0x4a
	.zero		1
	.zero		1


	//----- nvinfo : EIATTR_EXIT_INSTR_OFFSETS
	.align		4
        /*00a0*/ 	.byte	0x04, 0x1c
        /*00a2*/ 	.short	(.L_59 - .L_58)


	//   ....[0]....
.L_58:
        /*00a4*/ 	.word	0x00000940


	//   ....[1]....
        /*00a8*/ 	.word	0x00001890


	//   ....[2]....
        /*00ac*/ 	.word	0x000019d0


	//----- nvinfo : EIATTR_CRS_STACK_SIZE
	.align		4
.L_59:
        /*00b0*/ 	.byte	0x04, 0x1e
        /*00b2*/ 	.short	(.L_61 - .L_60)
.L_60:
        /*00b4*/ 	.word	0x00000000


	//----- nvinfo : EIATTR_CBANK_PARAM_SIZE
	.align		4
.L_61:
        /*00b8*/ 	.byte	0x03, 0x19
        /*00ba*/ 	.short	0x0038


	//----- nvinfo : EIATTR_PARAM_CBANK
	.align		4
        /*00bc*/ 	.byte	0x04, 0x0a
        /*00be*/ 	.short	(.L_63 - .L_62)
	.align		4
.L_62:
        /*00c0*/ 	.word	index@(.nv.constant0._Z24gpu_block_queuing_kernelPjS_S_S_S_S_S_)
        /*00c4*/ 	.short	0x0380
        /*00c6*/ 	.short	0x0038


	//----- nvinfo : EIATTR_SW_WAR
	.align		4
.L_63:
        /*00c8*/ 	.byte	0x04, 0x36
        /*00ca*/ 	.short	(.L_65 - .L_64)
.L_64:
        /*00cc*/ 	.word	0x00000008
.L_65:


//--------------------- .nv.info._Z25gpu_global_queuing_kernelPjS_S_S_S_S_S_ --------------------------
	.section	.nv.info._Z25gpu_global_queuing_kernelPjS_S_S_S_S_S_,"",@"SHT_CUDA_INFO"
	.sectionflags	@""
	.align	4


	//----- nvinfo : EIATTR_CUDA_API_VERSION
	.align		4
        /*0000*/ 	.byte	0x04, 0x37
        /*0002*/ 	.short	(.L_67 - .L_66)
.L_66:
        /*0004*/ 	.word	0x00000082


	//----- nvinfo : EIATTR_KPARAM_INFO
	.align		4
.L_67:
        /*0008*/ 	.byte	0x04, 0x17
        /*000a*/ 	.short	(.L_69 - .L_68)
.L_68:
        /*000c*/ 	.word	0x00000000
        /*0010*/ 	.short	0x0006
        /*0012*/ 	.short	0x0030
        /*0014*/ 	.byte	0x00, 0xf5, 0x21, 0x00


	//----- nvinfo : EIATTR_KPARAM_INFO
	.align		4
.L_69:
        /*0018*/ 	.byte	0x04, 0x17
        /*001a*/ 	.short	(.L_71 - .L_70)
.L_70:
        /*001c*/ 	.word	0x00000000
        /*0020*/ 	.short	0x0005
        /*0022*/ 	.short	0x0028
        /*0024*/ 	.byte	0x00, 0xf5, 0x21, 0x00


	//----- nvinfo : EIATTR_KPARAM_INFO
	.align		4
.L_71:
        /*0028*/ 	.byte	0x04, 0x17
        /*002a*/ 	.short	(.L_73 - .L_72)
.L_72:
        /*002c*/ 	.word	0x00000000
        /*0030*/ 	.short	0x0004
        /*0032*/ 	.short	0x0020
        /*0034*/ 	.byte	0x00, 0xf5, 0x21, 0x00


	//----- nvinfo : EIATTR_KPARAM_INFO
	.align		4
.L_73:
        /*0038*/ 	.byte	0x04, 0x17
        /*003a*/ 	.short	(.L_75 - .L_74)
.L_74:
        /*003c*/ 	.word	0x00000000
        /*0040*/ 	.short	0x0003
        /*0042*/ 	.short	0x0018
        /*0044*/ 	.byte	0x00, 0xf5, 0x21, 0x00


	//----- nvinfo : EIATTR_KPARAM_INFO
	.align		4
.L_75:
        /*0048*/ 	.byte	0x04, 0x17
        /*004a*/ 	.short	(.L_77 - .L_76)
.L_76:
        /*004c*/ 	.word	0x00000000
        /*0050*/ 	.short	0x0002
        /*0052*/ 	.short	0x0010
        /*0054*/ 	.byte	0x00, 0xf5, 0x21, 0x00


	//----- nvinfo : EIATTR_KPARAM_INFO
	.align		4
.L_77:
        /*0058*/ 	.byte	0x04, 0x17
        /*005a*/ 	.short	(.L_79 - .L_78)
.L_78:
        /*005c*/ 	.word	0x00000000
        /*0060*/ 	.short	0x0001
        /*0062*/ 	.short	0x0008
        /*0064*/ 	.byte	0x00, 0xf5, 0x21, 0x00


	//----- nvinfo : EIATTR_KPARAM_INFO
	.align		4
.L_79:
        /*0068*/ 	.byte	0x04, 0x17
        /*006a*/ 	.short	(.L_81 - .L_80)
.L_80:
        /*006c*/ 	.word	0x00000000
        /*0070*/ 	.short	0x0000
        /*0072*/ 	.short	0x0000
        /*0074*/ 	.byte	0x00, 0xf5, 0x21, 0x00


	//----- nvinfo : EIATTR_SPARSE_MMA_MASK
	.align		4
.L_81:
        /*0078*/ 	.byte	0x03, 0x50
        /*007a*/ 	.short	0x0000


	//----- nvinfo : EIATTR_MAXREG_COUNT
	.align		4
        /*007c*/ 	.byte	0x03, 0x1b
        /*007e*/ 	.short	0x00ff


	//----- nvinfo : EIATTR_MERCURY_ISA_VERSION
	.align		4
        /*0080*/ 	.byte	0x03, 0x5f
        /*0082*/ 	.short	0x0101


	//----- nvinfo : EIATTR_INT_WARP_WIDE_INSTR_OFFSETS
	.align		4
        /*0084*/ 	.byte	0x04, 0x31
        /*0086*/ 	.short	(.L_83 - .L_82)


	//   ....[0]....
.L_82:
        /*0088*/ 	.word	0x00000400


	//   ....[1]....
        /*008c*/ 	.word	0x00000490


	//----- nvinfo : EIATTR_VRC_CTA_INIT_COUNT
	.align		4
.L_83:
        /*0090*/ 	.byte	0x02, 0x4a
	.zero		1
	.zero		1


	//----- nvinfo : EIATTR_EXIT_INSTR_OFFSETS
	.align		4
        /*0094*/ 	.byte	0x04, 0x1c
        /*0096*/ 	.short	(.L_85 - .L_84)


	//   ....[0]....
.L_84:
        /*0098*/ 	.word	0x000001c0


	//   ....[1]....
        /*009c*/ 	.word	0x00000550


	//----- nvinfo : EIATTR_CRS_STACK_SIZE
	.align		4
.L_85:
        /*00a0*/ 	.byte	0x04, 0x1e
        /*00a2*/ 	.short	(.L_87 - .L_86)
.L_86:
        /*00a4*/ 	.word	0x00000000


	//----- nvinfo : EIATTR_CBANK_PARAM_SIZE
	.align		4
.L_87:
        /*00a8*/ 	.byte	0x03, 0x19
        /*00aa*/ 	.short	0x0038


	//----- nvinfo : EIATTR_PARAM_CBANK
	.align		4
        /*00ac*/ 	.byte	0x04, 0x0a
        /*00ae*/ 	.short	(.L_89 - .L_88)
	.align		4
.L_88:
        /*00b0*/ 	.word	index@(.nv.constant0._Z25gpu_global_queuing_kernelPjS_S_S_S_S_S_)
        /*00b4*/ 	.short	0x0380
        /*00b6*/ 	.short	0x0038


	//----- nvinfo : EIATTR_SW_WAR
	.align		4
.L_89:
        /*00b8*/ 	.byte	0x04, 0x36
        /*00ba*/ 	.short	(.L_91 - .L_90)
.L_90:
        /*00bc*/ 	.word	0x00000008
.L_91:


//--------------------- .nv.callgraph             --------------------------
	.section	.nv.callgraph,"",@"SHT_CUDA_CALLGRAPH"
	.align	4
	.sectionentsize	8
	.align		4
        /*0000*/ 	.word	0x00000000
	.align		4
        /*0004*/ 	.word	0xffffffff
	.align		4
        /*0008*/ 	.word	0x00000000
	.align		4
        /*000c*/ 	.word	0xfffffffe
	.align		4
        /*0010*/ 	.word	0x00000000
	.align		4
        /*0014*/ 	.word	0xfffffffd
	.align		4
        /*0018*/ 	.word	0x00000000
	.align		4
        /*001c*/ 	.word	0xfffffffc


//--------------------- .text._Z23gpu_warp_queuing_kernelPjS_S_S_S_S_S_ --------------------------
	.section	.text._Z23gpu_warp_queuing_kernelPjS_S_S_S_S_S_,"ax",@progbits
	.align	128
        .global         _Z23gpu_warp_queuing_kernelPjS_S_S_S_S_S_
        .type           _Z23gpu_warp_queuing_kernelPjS_S_S_S_S_S_,@function
        .size           _Z23gpu_warp_queuing_kernelPjS_S_S_S_S_S_,(.L_x_25 - _Z23gpu_warp_queuing_kernelPjS_S_S_S_S_S_)
        .other          _Z23gpu_warp_queuing_kernelPjS_S_S_S_S_S_,@"STO_CUDA_ENTRY STV_DEFAULT"
_Z23gpu_warp_queuing_kernelPjS_S_S_S_S_S_:
.text._Z23gpu_warp_queuing_kernelPjS_S_S_S_S_S_:
[----:B------:R-:W-:Y:S01]  /*0000*/  LDC R1, c[0x0][0x37c] ;  /* 0x0000df00ff017b82 */ /* 0x000fe20000000800 */
[----:B------:R-:W-:Y:S05]  /*0010*/  EXIT ;  /* 0x000000000000794d */ /* 0x000fea0003800000 */
.L_x_0:
[----:B------:R-:W-:-:S00]  /*0020*/  BRA `(.L_x_0) ;  /* 0xfffffffc00fc7947 */ /* 0x000fc0000383ffff */
[----:B------:R-:W-:-:S00]  /*0030*/  NOP ;  /* 0x0000000000007918 */ /* 0x000fc00000000000 */
        /* <DEDUP_REMOVED lines=12> */
.L_x_25:


//--------------------- .text._Z24gpu_block_queuing_kernelPjS_S_S_S_S_S_ --------------------------
	.section	.text._Z24gpu_block_queuing_kernelPjS_S_S_S_S_S_,"ax",@progbits
	.align	128
        .global         _Z24gpu_block_queuing_kernelPjS_S_S_S_S_S_
        .type           _Z24gpu_block_queuing_kernelPjS_S_S_S_S_S_,@function
        .size           _Z24gpu_block_queuing_kernelPjS_S_S_S_S_S_,(.L_x_26 - _Z24gpu_block_queuing_kernelPjS_S_S_S_S_S_)
        .other          _Z24gpu_block_queuing_kernelPjS_S_S_S_S_S_,@"STO_CUDA_ENTRY STV_DEFAULT"
_Z24gpu_block_queuing_kernelPjS_S_S_S_S_S_:
.text._Z24gpu_block_queuing_kernelPjS_S_S_S_S_S_:
[----:B------:R-:W-:Y:S01]  /*0000*/  LDC R1, c[0x0][0x37c] ;  /* 0x0000df00ff017b82 */ /* 0x000fe20000000800 */
[----:B------:R-:W0:Y:S07]  /*0010*/  S2R R0, SR_TID.X ;  /* 0x0000000000007919 */ /* 0x000e2e0000002100 */
[----:B------:R-:W1:Y:S01]  /*0020*/  LDC.64 R2, c[0x0][0x3a8] ;  /* 0x0000ea00ff027b82 */ /* 0x000e620000000a00 */
[----:B------:R-:W1:Y:S01]  /*0030*/  LDCU.64 UR6, c[0x0][0x358] ;  /* 0x00006b00ff0677ac */ /* 0x000e620008000a00 */
[----:B0-----:R-:W-:-:S13]  /*0040*/  ISETP.NE.AND P0, PT, R0, RZ, PT ;  /* 0x000000ff0000720c */ /* 0x001fda0003f05270 */
[----:B------:R-:W0:Y:S01]  /*0050*/  @!P0 S2R R5, SR_CgaCtaId ;  /* 0x0000000000058919 */ /* 0x000e220000008800 */
[----:B------:R-:W-:-:S04]  /*0060*/  @!P0 MOV R4, 0x400 ;  /* 0x0000040000048802 */ /* 0x000fc80000000f00 */
[----:B0-----:R-:W-:-:S05]  /*0070*/  @!P0 LEA R7, R5, R4, 0x18 ;  /* 0x0000000405078211 */ /* 0x001fca00078ec0ff */
[----:B------:R0:W-:Y:S01]  /*0080*/  @!P0 STS [R7+0x2000], RZ ;  /* 0x002000ff07008388 */ /* 0x0001e20000000800 */
[----:B------:R-:W-:Y:S06]  /*0090*/  BAR.SYNC.DEFER_BLOCKING 0x0 ;  /* 0x0000000000007b1d */ /* 0x000fec0000010000 */
[----:B-1----:R-:W2:Y:S01]  /*00a0*/  LDG.E R2, desc[UR6][R2.64] ;  /* 0x0000000602027981 */ /* 0x002ea2000c1e1900 */
[----:B------:R-:W1:Y:S01]  /*00b0*/  LDCU UR8, c[0x0][0x360] ;  /* 0x00006c00ff0877ac */ /* 0x000e620008000800 */
[----:B------:R-:W1:Y:S02]  /*00c0*/  LDCU UR5, c[0x0][0x370] ;  /* 0x00006e00ff0577ac */ /* 0x000e640008000800 */
[----:B-1----:R-:W-:-:S06]  /*00d0*/  UIMAD UR5, UR8, UR5, URZ ;  /* 0x00000005080572a4 */ /* 0x002fcc000f8e02ff */
[----:B0-----:R-:W-:Y:S01]  /*00e0*/  IMAD R7, RZ, RZ, -UR5 ;  /* 0x80000005ff077e24 */ /* 0x001fe2000f8e02ff */
[----:B------:R-:W-:Y:S02]  /*00f0*/  ISETP.NE.U32.AND P2, PT, RZ, UR5, PT ;  /* 0x00000005ff007c0c */ /* 0x000fe4000bf45070 */
[----:B------:R-:W0:Y:S08]  /*0100*/  I2F.U32.RP R6, UR5 ;  /* 0x0000000500067d06 */ /* 0x000e300008209000 */
[----:B0-----:R-:W0:Y:S02]  /*0110*/  MUFU.RCP R6, R6 ;  /* 0x0000000600067308 */ /* 0x001e240000001000 */
[----:B0-----:R-:W-:-:S06]  /*0120*/  VIADD R4, R6, 0xffffffe ;  /* 0x0ffffffe06047836 */ /* 0x001fcc0000000000 */
[----:B------:R0:W1:Y:S02]  /*0130*/  F2I.FTZ.U32.TRUNC.NTZ R5, R4 ;  /* 0x0000000400057305 */ /* 0x000064000021f000 */
[----:B0-----:R-:W-:Y:S02]  /*0140*/  HFMA2 R4, -RZ, RZ, 0, 0 ;  /* 0x00000000ff047431 */ /* 0x001fe400000001ff */
[----:B-1----:R-:W-:-:S04]  /*0150*/  IMAD R7, R7, R5, RZ ;  /* 0x0000000507077224 */ /* 0x002fc800078e02ff */
[----:B------:R-:W-:-:S04]  /*0160*/  IMAD.HI.U32 R5, R5, R7, R4 ;  /* 0x0000000705057227 */ /* 0x000fc800078e0004 */
[----:B--2---:R-:W-:-:S04]  /*0170*/  VIADD R2, R2, 0xffffffff ;  /* 0xffffffff02027836 */ /* 0x004fc80000000000 */
[----:B------:R-:W-:-:S04]  /*0180*/  IMAD.HI.U32 R5, R5, R2, RZ ;  /* 0x0000000205057227 */ /* 0x000fc800078e00ff */
[----:B------:R-:W-:-:S04]  /*0190*/  IMAD.MOV R3, RZ, RZ, -R5 ;  /* 0x000000ffff037224 */ /* 0x000fc800078e0a05 */
[----:B------:R-:W-:-:S05]  /*01a0*/  IMAD R2, R3, UR5, R2 ;  /* 0x0000000503027c24 */ /* 0x000fca000f8e0202 */
[----:B------:R-:W-:-:S13]  /*01b0*/  ISETP.GE.U32.AND P0, PT, R2, UR5, PT ;  /* 0x0000000502007c0c */ /* 0x000fda000bf06070 */
[----:B------:R-:W-:Y:S01]  /*01c0*/  @P0 IADD3 R2, PT, PT, R2, -UR5, RZ ;  /* 0x8000000502020c10 */ /* 0x000fe2000fffe0ff */
[----:B------:R-:W-:-:S03]  /*01d0*/  @P0 VIADD R5, R5, 0x1 ;  /* 0x0000000105050836 */ /* 0x000fc60000000000 */
[----:B------:R-:W-:-:S13]  /*01e0*/  ISETP.GE.U32.AND P1, PT, R2, UR5, PT ;  /* 0x0000000502007c0c */ /* 0x000fda000bf26070 */
[----:B------:R-:W-:Y:S01]  /*01f0*/  @P1 VIADD R5, R5, 0x1 ;  /* 0x0000000105051836 */ /* 0x000fe20000000000 */
[----:B------:R-:W-:-:S04]  /*0200*/  @!P2 LOP3.LUT R5, RZ, UR5, RZ, 0x33, !PT ;  /* 0x00000005ff05ac12 */ /* 0x000fc8000f8e33ff */
[----:B------:R-:W-:-:S13]  /*0210*/  ISETP.GT.U32.AND P0, PT, R5, 0x7ffffffe, PT ;  /* 0x7ffffffe0500780c */ /* 0x000fda0003f04070 */
[----:B------:R-:W-:Y:S05]  /*0220*/  @P0 BRA `(.L_x_1) ;  /* 0x0000000400280947 */ /* 0x000fea0003800000 */
[----:B------:R-:W0:Y:S01]  /*0230*/  S2R R11, SR_CTAID.X ;  /* 0x00000000000b7919 */ /* 0x000e220000002500 */
[----:B------:R-:W-:Y:S01]  /*0240*/  IADD3 R10, PT, PT, R5, 0x1, RZ ;  /* 0x00000001050a7810 */ /* 0x000fe20007ffe0ff */
[----:B------:R-:W-:Y:S01]  /*0250*/  UMOV UR4, URZ ;  /* 0x000000ff00047c82 */ /* 0x000fe20008000000 */
[----:B0-----:R-:W-:-:S07]  /*0260*/  IMAD R11, R11, UR8, R0 ;  /* 0x000000080b0b7c24 */ /* 0x001fce000f8e0200 */
.L_x_8:
[----:B------:R-:W0:Y:S02]  /*0270*/  LDC.64 R2, c[0x0][0x3a8] ;  /* 0x0000ea00ff027b82 */ /* 0x000e240000000a00 */
[----:B0-2---:R-:W2:Y:S01]  /*0280*/  LDG.E R2, desc[UR6][R2.64] ;  /* 0x0000000602027981 */ /* 0x005ea2000c1e1900 */
[----:B------:R-:W-:Y:S01]  /*0290*/  UIADD3 UR4, UPT, UPT, UR4, 0x1, URZ ;  /* 0x0000000104047890 */ /* 0x000fe2000fffe0ff */
[----:B------:R-:W-:Y:S05]  /*02a0*/  BSSY.RECONVERGENT B0, `(.L_x_2) ;  /* 0x0000040000007945 */ /* 0x000fea0003800200 */
[----:B------:R-:W-:Y:S02]  /*02b0*/  ISETP.LE.AND P0, PT, R10, UR4, PT ;  /* 0x000000040a007c0c */ /* 0x000fe4000bf03270 */
[----:B--2---:R-:W-:-:S13]  /*02c0*/  ISETP.GE.U32.AND P1, PT, R11, R2, PT ;  /* 0x000000020b00720c */ /* 0x004fda0003f26070 */
[----:B-1----:R-:W-:Y:S05]  /*02d0*/  @P1 BRA `(.L_x_3) ;  /* 0x0000000000f01947 */ /* 0x002fea0003800000 */
[----:B------:R-:W0:Y:S08]  /*02e0*/  LDC.64 R4, c[0x0][0x398] ;  /* 0x0000e600ff047b82 */ /* 0x000e300000000a00 */
[----:B------:R-:W1:Y:S01]  /*02f0*/  LDC.64 R2, c[0x0][0x380] ;  /* 0x0000e000ff027b82 */ /* 0x000e620000000a00 */
[----:B0-----:R-:W-:-:S06]  /*0300*/  IMAD.WIDE.U32 R4, R11, 0x4, R4 ;  /* 0x000000040b047825 */ /* 0x001fcc00078e0004 */
[----:B------:R-:W2:Y:S02]  /*0310*/  LDG.E R5, desc[UR6][R4.64] ;  /* 0x0000000604057981 */ /* 0x000ea4000c1e1900 */
[C---:B--2---:R-:W-:Y:S02]  /*0320*/  VIADD R9, R5.reuse, 0x1 ;  /* 0x0000000105097836 */ /* 0x044fe40000000000 */
[----:B-1----:R-:W-:-:S04]  /*0330*/  IMAD.WIDE.U32 R6, R5, 0x4, R2 ;  /* 0x0000000405067825 */ /* 0x002fc800078e0002 */
[----:B------:R-:W-:Y:S01]  /*0340*/  IMAD.WIDE.U32 R2, R9, 0x4, R2 ;  /* 0x0000000409027825 */ /* 0x000fe200078e0002 */
[----:B------:R-:W2:Y:S04]  /*0350*/  LDG.E R13, desc[UR6][R6.64] ;  /* 0x00000006060d7981 */ /* 0x000ea8000c1e1900 */
[----:B------:R-:W2:Y:S02]  /*0360*/  LDG.E R8, desc[UR6][R2.64] ;  /* 0x0000000602087981 */ /* 0x000ea4000c1e1900 */
[----:B--2---:R-:W-:-:S13]  /*0370*/  ISETP.GE.U32.AND P1, PT, R13, R8, PT ;  /* 0x000000080d00720c */ /* 0x004fda0003f26070 */
[----:B------:R-:W-:Y:S05]  /*0380*/  @P1 BRA `(.L_x_3) ;  /* 0x0000000000c41947 */ /* 0x000fea0003800000 */
[----:B------:R-:W0:Y:S08]  /*0390*/  LDC.64 R4, c[0x0][0x388] ;  /* 0x0000e200ff047b82 */ /* 0x000e300000000a00 */
[----:B------:R-:W1:Y:S08]  /*03a0*/  LDC.64 R6, c[0x0][0x390] ;  /* 0x0000e400ff067b82 */ /* 0x000e700000000a00 */
[----:B------:R-:W2:Y:S02]  /*03b0*/  LDC.64 R8, c[0x0][0x3a0] ;  /* 0x0000e800ff087b82 */ /* 0x000ea40000000a00 */
.L_x_7:
[----:B01----:R-:W-:-:S06]  /*03c0*/  IMAD.WIDE.U32 R14, R13, 0x4, R4 ;  /* 0x000000040d0e7825 */ /* 0x003fcc00078e0004 */
[----:B------:R-:W1:Y:S01]  /*03d0*/  LDG.E R15, desc[UR6][R14.64] ;  /* 0x000000060e0f7981 */ /* 0x000e62000c1e1900 */
[----:B------:R-:W-:Y:S02]  /*03e0*/  IMAD.MOV.U32 R19, RZ, RZ, 0x1 ;  /* 0x00000001ff137424 */ /* 0x000fe400078e00ff */
[----:B-1----:R-:W-:-:S06]  /*03f0*/  IMAD.WIDE.U32 R16, R15, 0x4, R6 ;  /* 0x000000040f107825 */ /* 0x002fcc00078e0006 */
[----:B------:R-:W3:Y:S01]  /*0400*/  ATOMG.E.ADD.STRONG.GPU PT, R16, desc[UR6][R16.64], R19 ;  /* 0x80000013101079a8 */ /* 0x000ee200081ef106 */
[----:B------:R-:W-:Y:S01]  /*0410*/  BSSY.RECONVERGENT B1, `(.L_x_4) ;  /* 0x0000024000017945 */ /* 0x000fe20003800200 */
[----:B---3--:R-:W-:-:S13]  /*0420*/  ISETP.NE.AND P1, PT, R16, RZ, PT ;  /* 0x000000ff1000720c */ /* 0x008fda0003f25270 */
[----:B------:R-:W-:Y:S05]  /*0430*/  @P1 BRA `(.L_x_5) ;  /* 0x0000000000841947 */ /* 0x000fea0003800000 */
[----:B------:R-:W0:Y:S01]  /*0440*/  S2R R14, SR_LANEID ;  /* 0x00000000000e7919 */ /* 0x000e220000000000 */
[----:B------:R-:W-:Y:S01]  /*0450*/  VOTEU.ANY UR9, UPT, PT ;  /* 0x0000000000097886 */ /* 0x000fe200038e0100 */
[----:B------:R-:W-:Y:S01]  /*0460*/  MOV R20, 0x400 ;  /* 0x0000040000147802 */ /* 0x000fe20000000f00 */
[----:B------:R-:W0:Y:S01]  /*0470*/  FLO.U32 R21, UR9 ;  /* 0x0000000900157d00 */ /* 0x000e2200080e0000 */
[----:B------:R-:W1:Y:S02]  /*0480*/  S2R R23, SR_CgaCtaId ;  /* 0x0000000000177919 */ /* 0x000e640000008800 */
[----:B------:R-:W-:-:S05]  /*0490*/  IADD3 R12, PT, PT, R20, 0x2000, RZ ;  /* 0x00002000140c7810 */ /* 0x000fca0007ffe0ff */
[----:B------:R-:W3:Y:S01]  /*04a0*/  POPC R19, UR9 ;  /* 0x0000000900137d09 */ /* 0x000ee20008000000 */
[----:B0-----:R-:W-:Y:S02]  /*04b0*/  ISETP.EQ.U32.AND P1, PT, R21, R14, PT ;  /* 0x0000000e1500720c */ /* 0x001fe40003f22070 */
[----:B-1----:R-:W-:Y:S02]  /*04c0*/  LEA R16, R23, R12, 0x18 ;  /* 0x0000000c17107211 */ /* 0x002fe400078ec0ff */
[----:B------:R-:W0:Y:S09]  /*04d0*/  S2R R12, SR_LTMASK ;  /* 0x00000000000c7919 */ /* 0x000e320000003900 */
[----:B---3--:R-:W1:Y:S04]  /*04e0*/  @P1 ATOMS.ADD R16, [R16], R19 ;  /* 0x000000131010138c */ /* 0x008e680000000000 */
[----:B-1----:R-:W1:Y:S01]  /*04f0*/  SHFL.IDX PT, R17, R16, R21, 0x1f ;  /* 0x00001f1510117589 */ /* 0x002e6200000e0000 */
[----:B0-----:R-:W-:-:S06]  /*0500*/  LOP3.LUT R18, R12, UR9, RZ, 0xc0, !PT ;  /* 0x000000090c127c12 */ /* 0x001fcc000f8ec0ff */
[----:B------:R-:W1:Y:S02]  /*0510*/  POPC R18, R18 ;  /* 0x0000001200127309 */ /* 0x000e640000000000 */
[----:B-1----:R-:W-:-:S05]  /*0520*/  IMAD.IADD R17, R17, 0x1, R18 ;  /* 0x0000000111117824 */ /* 0x002fca00078e0212 */
[----:B------:R-:W-:-:S13]  /*0530*/  ISETP.GE.AND P1, PT, R17, 0x800, PT ;  /* 0x000008001100780c */ /* 0x000fda0003f26270 */
[----:B------:R-:W-:Y:S05]  /*0540*/  @!P1 BRA `(.L_x_6) ;  /* 0x0000000000349947 */ /* 0x000fea0003800000 */
[----:B------:R-:W-:Y:S01]  /*0550*/  VOTEU.ANY UR9, UPT, PT ;  /* 0x0000000000097886 */ /* 0x000fe200038e0100 */
[----:B------:R-:W0:Y:S01]  /*0560*/  LDC.64 R16, c[0x0][0x3b0] ;  /* 0x0000ec00ff107b82 */ /* 0x000e220000000a00 */
[----:B------:R-:W1:Y:S08]  /*0570*/  FLO.U32 R23, UR9 ;  /* 0x0000000900177d00 */ /* 0x000e7000080e0000 */
[----:B------:R-:W0:Y:S01]  /*0580*/  POPC R21, UR9 ;  /* 0x0000000900157d09 */ /* 0x000e220008000000 */
[----:B-1----:R-:W-:-:S13]  /*0590*/  ISETP.EQ.U32.AND P1, PT, R23, R14, PT ;  /* 0x0000000e1700720c */ /* 0x002fda0003f22070 */
[----:B0-----:R-:W3:Y:S01]  /*05a0*/  @P1 ATOMG.E.ADD.STRONG.GPU PT, R16, desc[UR6][R16.64], R21 ;  /* 0x80000015101019a8 */ /* 0x001ee200081ef106 */
[----:B------:R-:W-:-:S06]  /*05b0*/  LOP3.LUT R12, R12, UR9, RZ, 0xc0, !PT ;  /* 0x000000090c0c7c12 */ /* 0x000fcc000f8ec0ff */
[----:B------:R-:W0:Y:S01]  /*05c0*/  POPC R12, R12 ;  /* 0x0000000c000c7309 */ /* 0x000e220000000000 */
[----:B---3--:R-:W0:Y:S02]  /*05d0*/  SHFL.IDX PT, R19, R16, R23, 0x1f ;  /* 0x00001f1710137589 */ /* 0x008e2400000e0000 */
[----:B0-----:R-:W-:-:S04]  /*05e0*/  IMAD.IADD R19, R19, 0x1, R12 ;  /* 0x0000000113137824 */ /* 0x001fc800078e020c */
[----:B--2---:R-:W-:-:S05]  /*05f0*/  IMAD.WIDE R18, R19, 0x4, R8 ;  /* 0x0000000413127825 */ /* 0x004fca00078e0208 */
[----:B------:R1:W-:Y:S01]  /*0600*/  STG.E desc[UR6][R18.64], R15 ;  /* 0x0000000f12007986 */ /* 0x0003e2000c101906 */
[----:B------:R-:W-:Y:S05]  /*0610*/  BRA `(.L_x_5) ;  /* 0x00000000000c7947 */ /* 0x000fea0003800000 */
.L_x_6:
[----:B------:R-:W-:-:S04]  /*0620*/  LEA R12, R23, R20, 0x18 ;  /* 0x00000014170c7211 */ /* 0x000fc800078ec0ff */
[----:B------:R-:W-:-:S05]  /*0630*/  LEA R12, R17, R12, 0x2 ;  /* 0x0000000c110c7211 */ /* 0x000fca00078e10ff */
[----:B------:R0:W-:Y:S02]  /*0640*/  STS [R12], R15 ;  /* 0x0000000f0c007388 */ /* 0x0001e40000000800 */
.L_x_5:
[----:B------:R-:W-:Y:S05]  /*0650*/  BSYNC.RECONVERGENT B1 ;  /* 0x0000000000017941 */ /* 0x000fea0003800200 */
.L_x_4:
[----:B0-----:R-:W3:Y:S01]  /*0660*/  LDG.E R12, desc[UR6][R2.64] ;  /* 0x00000006020c7981 */ /* 0x001ee2000c1e1900 */
[----:B------:R-:W-:-:S05]  /*0670*/  VIADD R13, R13, 0x1 ;  /* 0x000000010d0d7836 */ /* 0x000fca0000000000 */
[----:B---3--:R-:W-:-:S13]  /*0680*/  ISETP.GE.U32.AND P1, PT, R13, R12, PT ;  /* 0x0000000c0d00720c */ /* 0x008fda0003f26070 */
[----:B------:R-:W-:Y:S05]  /*0690*/  @!P1 BRA `(.L_x_7) ;  /* 0xfffffffc00489947 */ /* 0x000fea000383ffff */
.L_x_3:
[----:B------:R-:W-:Y:S05]  /*06a0*/  BSYNC.RECONVERGENT B0 ;  /* 0x0000000000007941 */ /* 0x000fea0003800200 */
.L_x_2:
[----:B------:R-:W-:Y:S01]  /*06b0*/  VIADD R11, R11, UR5 ;  /* 0x000000050b0b7c36 */ /* 0x000fe20008000000 */
[----:B------:R-:W-:Y:S06]  /*06c0*/  @!P0 BRA `(.L_x_8) ;  /* 0xfffffff800e88947 */ /* 0x000fec000383ffff */
.L_x_1:
[----:B------:R-:W-:Y:S01]  /*06d0*/  BAR.SYNC.DEFER_BLOCKING 0x0 ;  /* 0x0000000000007b1d */ /* 0x000fe20000010000 */
[----:B------:R-:W-:-:S05]  /*06e0*/  ISETP.NE.AND P0, PT, R0, RZ, PT ;  /* 0x000000ff0000720c */ /* 0x000fca0003f05270 */
[----:B------:R-:W-:Y:S08]  /*06f0*/  BSSY.RECONVERGENT B0, `(.L_x_9) ;  /* 0x000000a000007945 */ /* 0x000ff00003800200 */
[----:B------:R-:W-:Y:S05]  /*0700*/  @P0 BRA `(.L_x_10) ;  /* 0x0000000000200947 */ /* 0x000fea0003800000 */
[----:B------:R-:W0:Y:S01]  /*0710*/  S2UR UR5, SR_CgaCtaId ;  /* 0x00000000000579c3 */ /* 0x000e220000008800 */
[----:B------:R-:W-:-:S07]  /*0720*/  UMOV UR4, 0x400 ;  /* 0x0000040000047882 */ /* 0x000fce0000000000 */
[----:B------:R-:W3:Y:S01]  /*0730*/  LDC.64 R2, c[0x0][0x3b0] ;  /* 0x0000ec00ff027b82 */ /* 0x000ee20000000a00 */
[----:B0-----:R-:W-:-:S09]  /*0740*/  ULEA UR4, UR5, UR4, 0x18 ;  /* 0x0000000405047291 */ /* 0x001fd2000f8ec0ff */
[----:B------:R-:W0:Y:S02]  /*0750*/  LDS R4, [UR4+0x2000] ;  /* 0x00200004ff047984 */ /* 0x000e240008000800 */
[----:B0-----:R-:W-:-:S05]  /*0760*/  VIMNMX R4, PT, PT, R4, 0x800, PT ;  /* 0x0000080004047848 */ /* 0x001fca0003fe0100 */
[----:B---3--:R-:W3:Y:S04]  /*0770*/  ATOMG.E.ADD.STRONG.GPU PT, R5, desc[UR6][R2.64], R4 ;  /* 0x80000004020579a8 */ /* 0x008ee800081ef106 */
[----:B---3--:R0:W-:Y:S02]  /*0780*/  STS.64 [UR4+0x2000], R4 ;  /* 0x00200004ff007988 */ /* 0x0081e40008000a04 */
.L_x_10:
[----:B------:R-:W-:Y:S05]  /*0790*/  BSYNC.RECONVERGENT B0 ;  /* 0x0000000000007941 */ /* 0x000fea0003800200 */
.L_x_9:
[----:B------:R-:W3:Y:S08]  /*07a0*/  S2UR UR5, SR_CgaCtaId ;  /* 0x00000000000579c3 */ /* 0x000ef00000008800 */
[----:B------:R-:W-:Y:S01]  /*07b0*/  BAR.SYNC.DEFER_BLOCKING 0x0 ;  /* 0x0000000000007b1d */ /* 0x000fe20000010000 */
[----:B------:R-:W-:Y:S01]  /*07c0*/  IMAD.MOV.U32 R2, RZ, RZ, RZ ;  /* 0x000000ffff027224 */ /* 0x000fe200078e00ff */
[----:B------:R-:W-:-:S04]  /*07d0*/  ISETP.NE.U32.AND P2, PT, RZ, UR8, PT ;  /* 0x00000008ff007c0c */ /* 0x000fc8000bf45070 */
[----:B0-----:R-:W0:Y:S01]  /*07e0*/  I2F.U32.RP R4, UR8 ;  /* 0x0000000800047d06 */ /* 0x001e220008209000 */
[----:B------:R-:W-:-:S07]  /*07f0*/  UMOV UR4, 0x400 ;  /* 0x0000040000047882 */ /* 0x000fce0000000000 */
[----:B0-----:R-:W0:Y:S01]  /*0800*/  MUFU.RCP R4, R4 ;  /* 0x0000000400047308 */ /* 0x001e220000001000 */
[----:B---3--:R-:W-:-:S09]  /*0810*/  ULEA UR4, UR5, UR4, 0x18 ;  /* 0x0000000405047291 */ /* 0x008fd2000f8ec0ff */
[----:B------:R-:W3:Y:S01]  /*0820*/  LDS.64 R12, [UR4+0x2000] ;  /* 0x00200004ff0c7984 */ /* 0x000ee20008000a00 */
[----:B0-----:R-:W-:-:S06]  /*0830*/  IADD3 R3, PT, PT, R4, 0xffffffe, RZ ;  /* 0x0ffffffe04037810 */ /* 0x001fcc0007ffe0ff */
[----:B------:R-:W0:Y:S02]  /*0840*/  F2I.FTZ.U32.TRUNC.NTZ R3, R3 ;  /* 0x0000000300037305 */ /* 0x000e24000021f000 */
[----:B0-----:R-:W-:-:S04]  /*0850*/  IMAD.MOV R5, RZ, RZ, -R3 ;  /* 0x000000ffff057224 */ /* 0x001fc800078e0a03 */
[----:B------:R-:W-:-:S04]  /*0860*/  IMAD R5, R5, UR8, RZ ;  /* 0x0000000805057c24 */ /* 0x000fc8000f8e02ff */
[----:B------:R-:W-:Y:S01]  /*0870*/  IMAD.HI.U32 R5, R3, R5, R2 ;  /* 0x0000000503057227 */ /* 0x000fe200078e0002 */
[----:B---3--:R-:W-:-:S05]  /*0880*/  IADD3 R2, PT, PT, R12, -0x1, RZ ;  /* 0xffffffff0c027810 */ /* 0x008fca0007ffe0ff */
[----:B------:R-:W-:-:S04]  /*0890*/  IMAD.HI.U32 R5, R5, R2, RZ ;  /* 0x0000000205057227 */ /* 0x000fc800078e00ff */
[----:B------:R-:W-:-:S04]  /*08a0*/  IMAD.MOV R7, RZ, RZ, -R5 ;  /* 0x000000ffff077224 */ /* 0x000fc800078e0a05 */
[----:B------:R-:W-:-:S05]  /*08b0*/  IMAD R2, R7, UR8, R2 ;  /* 0x0000000807027c24 */ /* 0x000fca000f8e0202 */
[----:B------:R-:W-:-:S13]  /*08c0*/  ISETP.GE.U32.AND P0, PT, R2, UR8, PT ;  /* 0x0000000802007c0c */ /* 0x000fda000bf06070 */
[----:B------:R-:W-:Y:S01]  /*08d0*/  @P0 VIADD R2, R2, -UR8 ;  /* 0x8000000802020c36 */ /* 0x000fe20008000000 */
[----:B------:R-:W-:-:S04]  /*08e0*/  @P0 IADD3 R5, PT, PT, R5, 0x1, RZ ;  /* 0x0000000105050810 */ /* 0x000fc80007ffe0ff */
[----:B------:R-:W-:-:S13]  /*08f0*/  ISETP.GE.U32.AND P1, PT, R2, UR8, PT ;  /* 0x0000000802007c0c */ /* 0x000fda000bf26070 */
[----:B------:R-:W-:Y:S01]  /*0900*/  @P1 VIADD R5, R5, 0x1 ;  /* 0x0000000105051836 */ /* 0x000fe20000000000 */
[----:B------:R-:W-:-:S05]  /*0910*/  @!P2 LOP3.LUT R5, RZ, UR8, RZ, 0x33, !PT ;  /* 0x00000008ff05ac12 */ /* 0x000fca000f8e33ff */
[----:B------:R-:W-:-:S05]  /*0920*/  VIADD R6, R5, 0x1 ;  /* 0x0000000105067836 */ /* 0x000fca0000000000 */
[----:B------:R-:W-:-:S13]  /*0930*/  ISETP.NE.AND P0, PT, R6, RZ, PT ;  /* 0x000000ff0600720c */ /* 0x000fda0003f05270 */
[----:B------:R-:W-:Y:S05]  /*0940*/  @!P0 EXIT ;  /* 0x000000000000894d */ /* 0x000fea0003800000 */
[----:B------:R-:W-:Y:S01]  /*0950*/  ISETP.GE.U32.AND P0, PT, R5, 0x3, PT ;  /* 0x000000030500780c */ /* 0x000fe20003f06070 */
[----:B------:R-:W-:Y:S01]  /*0960*/  HFMA2 R3, -RZ, RZ, 0, 0 ;  /* 0x00000000ff037431 */ /* 0x000fe200000001ff */
[----:B------:R-:W-:-:S11]  /*0970*/  LOP3.LUT R2, R6, 0x3, RZ, 0xc0, !PT ;  /* 0x0000000306027812 */ /* 0x000fd600078ec0ff */
[----:B------:R-:W-:Y:S05]  /*0980*/  @!P0 BRA `(.L_x_11) ;  /* 0x0000000c00bc8947 */ /* 0x000fea0003800000 */
[----:B------:R-:W-:Y:S01]  /*0990*/  LOP3.LUT R3, R6, 0xfffffffc, RZ, 0xc0, !PT ;  /* 0xfffffffc06037812 */ /* 0x000fe200078ec0ff */
[----:B------:R-:W0:Y:S01]  /*09a0*/  LDC R4, c[0x0][0x360] ;  /* 0x0000d800ff047b82 */ /* 0x000e220000000800 */
[C---:B------:R-:W-:Y:S01]  /*09b0*/  IMAD.SHL.U32 R5, R0.reuse, 0x4, RZ ;  /* 0x0000000400057824 */ /* 0x040fe200078e00ff */
[C---:B------:R-:W-:Y:S01]  /*09c0*/  IADD3 R22, PT, PT, R0.reuse, R13, RZ ;  /* 0x0000000d00167210 */ /* 0x040fe20007ffe0ff */
[----:B--2---:R-:W-:Y:S02]  /*09d0*/  VIADD R8, R0, UR8 ;  /* 0x0000000800087c36 */ /* 0x004fe40008000000 */
[----:B-1----:R-:W-:Y:S02]  /*09e0*/  IMAD.MOV R19, RZ, RZ, -R3 ;  /* 0x000000ffff137224 */ /* 0x002fe400078e0a03 */
[----:B------:R-:W-:Y:S02]  /*09f0*/  IMAD.MOV.U32 R7, RZ, RZ, R0 ;  /* 0x000000ffff077224 */ /* 0x000fe400078e0000 */
[----:B------:R-:W-:Y:S01]  /*0a00*/  IMAD.IADD R23, R8, 0x1, R13 ;  /* 0x0000000108177824 */ /* 0x000fe200078e020d */
[----:B------:R-:W-:-:S02]  /*0a10*/  ISETP.GE.AND P0, PT, R19, RZ, PT ;  /* 0x000000ff1300720c */ /* 0x000fc40003f06270 */
[CC--:B0-----:R-:W-:Y:S01]  /*0a20*/  LEA R9, R4.reuse, R5.reuse, 0x2 ;  /* 0x0000000504097211 */ /* 0x0c1fe200078e10ff */
[C---:B------:R-:W-:Y:S01]  /*0a30*/  IMAD R20, R4.reuse, 0x2, R0 ;  /* 0x0000000204147824 */ /* 0x040fe200078e0200 */
[C---:B------:R-:W-:Y:S01]  /*0a40*/  LEA R11, R4.reuse, R5, 0x3 ;  /* 0x00000005040b7211 */ /* 0x040fe200078e18ff */
[C---:B------:R-:W-:Y:S02]  /*0a50*/  IMAD R6, R4.reuse, 0x2, R22 ;  /* 0x0000000204067824 */ /* 0x040fe400078e0216 */
[C---:B------:R-:W-:Y:S02]  /*0a60*/  IMAD R21, R4.reuse, 0x3, R0 ;  /* 0x0000000304157824 */ /* 0x040fe400078e0200 */
[C---:B------:R-:W-:Y:S02]  /*0a70*/  IMAD R18, R4.reuse, 0xc, R5 ;  /* 0x0000000c04127824 */ /* 0x040fe400078e0205 */
[----:B------:R-:W-:Y:S02]  /*0a80*/  IMAD R10, R4, 0x3, R22 ;  /* 0x00000003040a7824 */ /* 0x000fe400078e0216 */
[----:B------:R-:W-:Y:S05]  /*0a90*/  @P0 BRA `(.L_x_12) ;  /* 0x0000000800f80947 */ /* 0x000fea0003800000 */
[----:B------:R-:W-:Y:S01]  /*0aa0*/  IMAD.MOV R14, RZ, RZ, -R19 ;  /* 0x000000ffff0e7224 */ /* 0x000fe200078e0a13 */
[----:B------:R-:W-:-:S04]  /*0ab0*/  PLOP3.LUT P0, PT, PT, PT, PT, 0x80, 0x8 ;  /* 0x000000000008781c */ /* 0x000fc80003f0f070 */
[----:B------:R-:W-:-:S13]  /*0ac0*/  ISETP.GT.AND P1, PT, R14, 0xc, PT ;  /* 0x0000000c0e00780c */ /* 0x000fda0003f24270 */
[----:B------:R-:W-:Y:S05]  /*0ad0*/  @!P1 BRA `(.L_x_13) ;  /* 0x0000000400e09947 */ /* 0x000fea0003800000 */
[----:B------:R-:W-:-:S13]  /*0ae0*/  PLOP3.LUT P0, PT, PT, PT, PT, 0x8, 0x80 ;  /* 0x000000000080781c */ /* 0x000fda0003f0e170 */
.L_x_14:
[-C--:B------:R-:W-:Y:S01]  /*0af0*/  ISETP.GE.U32.AND P3, PT, R7, R12.reuse, PT ;  /* 0x0000000c0700720c */ /* 0x080fe20003f66070 */
[----:B------:R-:W-:Y:S01]  /*0b00*/  IMAD R27, R4, 0x4, R6 ;  /* 0x00000004041b7824 */ /* 0x000fe200078e0206 */
[-C--:B------:R-:W-:Y:S01]  /*0b10*/  ISETP.GE.U32.AND P4, PT, R8, R12.reuse, PT ;  /* 0x0000000c0800720c */ /* 0x080fe20003f86070 */
[----:B------:R-:W-:Y:S01]  /*0b20*/  IMAD R8, R4, 0x4, R8 ;  /* 0x0000000404087824 */ /* 0x000fe200078e0208 */
[-C--:B------:R-:W-:Y:S01]  /*0b30*/  ISETP.GE.U32.AND P1, PT, R20, R12.reuse, PT ;  /* 0x0000000c1400720c */ /* 0x080fe20003f26070 */
[C---:B------:R-:W-:Y:S01]  /*0b40*/  IMAD R20, R4.reuse, 0x4, R20 ;  /* 0x0000000404147824 */ /* 0x040fe200078e0214 */
[----:B------:R-:W-:Y:S02]  /*0b50*/  ISETP.GE.U32.AND P2, PT, R21, R12, PT ;  /* 0x0000000c1500720c */ /* 0x000fe40003f46070 */
[C---:B------:R-:W-:Y:S02]  /*0b60*/  LEA R7, R4.reuse, R7, 0x2 ;  /* 0x0000000704077211 */ /* 0x040fe400078e10ff */
[----:B------:R-:W-:-:S02]  /*0b70*/  LEA R21, R4, R21, 0x2 ;  /* 0x0000001504157211 */ /* 0x000fc400078e10ff */
[----:B------:R-:W-:Y:S01]  /*0b80*/  IADD3 R19, PT, PT, R19, 0x10, RZ ;  /* 0x0000001013137810 */ /* 0x000fe20007ffe0ff */
[----:B------:R-:W0:Y:S01]  /*0b90*/  @!P3 LDS R26, [R5+UR4] ;  /* 0x00000004051ab984 */ /* 0x000e220008000800 */
[----:B------:R-:W1:Y:S03]  /*0ba0*/  @!P3 LDC.64 R16, c[0x0][0x3a0] ;  /* 0x0000e800ff10bb82 */ /* 0x000e660000000a00 */
[----:B------:R-:W2:Y:S04]  /*0bb0*/  @!P4 LDS R25, [R9+UR4] ;  /* 0x000000040919c984 */ /* 0x000ea80008000800 */
[----:B------:R-:W3:Y:S01]  /*0bc0*/  @!P1 LDS R24, [R11+UR4] ;  /* 0x000000040b189984 */ /* 0x000ee20008000800 */
[----:B------:R-:W4:Y:S01]  /*0bd0*/  @!P4 LDC.64 R14, c[0x0][0x3a0] ;  /* 0x0000e800ff0ecb82 */ /* 0x000f220000000a00 */
[----:B-1----:R-:W-:-:S04]  /*0be0*/  @!P3 IMAD.WIDE.U32 R16, R22, 0x4, R16 ;  /* 0x000000041610b825 */ /* 0x002fc800078e0010 */
[----:B------:R-:W-:Y:S02]  /*0bf0*/  IMAD R22, R4, 0x4, R22 ;  /* 0x0000000404167824 */ /* 0x000fe400078e0216 */
[----:B----4-:R-:W-:-:S04]  /*0c00*/  @!P4 IMAD.WIDE.U32 R14, R23, 0x4, R14 ;  /* 0x00000004170ec825 */ /* 0x010fc800078e000e */
[----:B------:R-:W-:Y:S01]  /*0c10*/  IMAD R23, R4, 0x4, R23 ;  /* 0x0000000404177824 */ /* 0x000fe200078e0217 */
[----:B0-----:R0:W-:Y:S01]  /*0c20*/  @!P3 STG.E desc[UR6][R16.64], R26 ;  /* 0x0000001a1000b986 */ /* 0x0011e2000c101906 */
[----:B------:R-:W-:-:S03]  /*0c30*/  ISETP.GE.U32.AND P3, PT, R7, R12, PT ;  /* 0x0000000c0700720c */ /* 0x000fc60003f66070 */
[----:B--2---:R1:W-:Y:S01]  /*0c40*/  @!P4 STG.E desc[UR6][R14.64], R25 ;  /* 0x000000190e00c986 */ /* 0x0043e2000c101906 */
[----:B------:R-:W-:Y:S01]  /*0c50*/  ISETP.GE.U32.AND P4, PT, R8, R12, PT ;  /* 0x0000000c0800720c */ /* 0x000fe20003f86070 */
[----:B------:R-:W-:Y:S02]  /*0c60*/  IMAD R8, R4, 0x4, R8 ;  /* 0x0000000404087824 */ /* 0x000fe400078e0208 */
[----:B------:R-:W2:Y:S01]  /*0c70*/  @!P2 LDS R25, [R18+UR4] ;  /* 0x000000041219a984 */ /* 0x000ea20008000800 */
[----:B------:R-:W-:Y:S01]  /*0c80*/  ULEA UR4, UR8, UR4, 0x4 ;  /* 0x0000000408047291 */ /* 0x000fe2000f8e20ff */
[----:B0-----:R-:W0:Y:S08]  /*0c90*/  @!P2 LDC.64 R16, c[0x0][0x3a0] ;  /* 0x0000e800ff10ab82 */ /* 0x001e300000000a00 */
[----:B------:R-:W4:Y:S01]  /*0ca0*/  @!P3 LDS R26, [R5+UR4] ;  /* 0x00000004051ab984 */ /* 0x000f220008000800 */
[----:B-1----:R-:W1:Y:S01]  /*0cb0*/  @!P1 LDC.64 R14, c[0x0][0x3a0] ;  /* 0x0000e800ff0e9b82 */ /* 0x002e620000000a00 */
[----:B0-----:R-:W-:Y:S01]  /*0cc0*/  @!P2 IMAD.WIDE.U32 R16, R10, 0x4, R16 ;  /* 0x000000040a10a825 */ /* 0x001fe200078e0010 */
[----:B------:R-:W-:-:S03]  /*0cd0*/  LEA R10, R4, R10, 0x2 ;  /* 0x0000000a040a7211 */ /* 0x000fc600078e10ff */
[----:B-1----:R-:W-:-:S05]  /*0ce0*/  @!P1 IMAD.WIDE.U32 R14, R6, 0x4, R14 ;  /* 0x00000004060e9825 */ /* 0x002fca00078e000e */
[----:B---3--:R0:W-:Y:S01]  /*0cf0*/  @!P1 STG.E desc[UR6][R14.64], R24 ;  /* 0x000000180e009986 */ /* 0x0081e2000c101906 */
[-C--:B------:R-:W-:Y:S01]  /*0d00*/  ISETP.GE.U32.AND P1, PT, R20, R12.reuse, PT ;  /* 0x0000000c1400720c */ /* 0x080fe20003f26070 */
[C---:B------:R-:W-:Y:S02]  /*0d10*/  IMAD R20, R4.reuse, 0x4, R20 ;  /* 0x0000000404147824 */ /* 0x040fe400078e0214 */
[----:B------:R-:W1:Y:S04]  /*0d20*/  @!P4 LDS R24, [R9+UR4] ;  /* 0x000000040918c984 */ /* 0x000e680008000800 */
[----:B--2---:R2:W-:Y:S01]  /*0d30*/  @!P2 STG.E desc[UR6][R16.64], R25 ;  /* 0x000000191000a986 */ /* 0x0045e2000c101906 */
[----:B------:R-:W-:Y:S01]  /*0d40*/  ISETP.GE.U32.AND P2, PT, R21, R12, PT ;  /* 0x0000000c1500720c */ /* 0x000fe20003f46070 */
[----:B------:R-:W-:Y:S01]  /*0d50*/  IMAD R21, R4, 0x4, R21 ;  /* 0x0000000404157824 */ /* 0x000fe200078e0215 */
[----:B0-----:R-:W0:Y:S03]  /*0d60*/  @!P3 LDC.64 R14, c[0x0][0x3a0] ;  /* 0x0000e800ff0ebb82 */ /* 0x001e260000000a00 */
[----:B------:R-:W3:Y:S05]  /*0d70*/  @!P1 LDS R25, [R11+UR4] ;  /* 0x000000040b199984 */ /* 0x000eea0008000800 */
[----:B--2---:R-:W2:Y:S01]  /*0d80*/  @!P4 LDC.64 R16, c[0x0][0x3a0] ;  /* 0x0000e800ff10cb82 */ /* 0x004ea20000000a00 */
[----:B0-----:R-:W-:Y:S01]  /*0d90*/  @!P3 IMAD.WIDE.U32 R14, R22, 0x4, R14 ;  /* 0x00000004160eb825 */ /* 0x001fe200078e000e */
[----:B------:R-:W-:-:S04]  /*0da0*/  LEA R22, R4, R22, 0x2 ;  /* 0x0000001604167211 */ /* 0x000fc800078e10ff */
[----:B----4-:R0:W-:Y:S01]  /*0db0*/  @!P3 STG.E desc[UR6][R14.64], R26 ;  /* 0x0000001a0e00b986 */ /* 0x0101e2000c101906 */
[----:B--2---:R-:W-:-:S03]  /*0dc0*/  @!P4 IMAD.WIDE.U32 R16, R23, 0x4, R16 ;  /* 0x000000041710c825 */ /* 0x004fc600078e0010 */
[----:B------:R-:W2:Y:S01]  /*0dd0*/  @!P2 LDS R26, [R18+UR4] ;  /* 0x00000004121aa984 */ /* 0x000ea20008000800 */
[----:B------:R-:W-:Y:S01]  /*0de0*/  ULEA UR4, UR8, UR4, 0x4 ;  /* 0x0000000408047291 */ /* 0x000fe2000f8e20ff */
[----:B------:R-:W-:Y:S02]  /*0df0*/  IMAD R23, R4, 0x4, R23 ;  /* 0x0000000404177824 */ /* 0x000fe400078e0217 */
[----:B-1----:R1:W-:Y:S01]  /*0e00*/  @!P4 STG.E desc[UR6][R16.64], R24 ;  /* 0x000000181000c986 */ /* 0x0023e2000c101906 */
[----:B------:R-:W-:Y:S02]  /*0e10*/  ISETP.GE.U32.AND P4, PT, R8, R12, PT ;  /* 0x0000000c0800720c */ /* 0x000fe40003f86070 */
[C---:B------:R-:W-:Y:S01]  /*0e20*/  LEA R8, R4.reuse, R8, 0x2 ;  /* 0x0000000804087211 */ /* 0x040fe200078e10ff */
[----:B0-----:R-:W0:Y:S01]  /*0e30*/  @!P1 LDC.64 R14, c[0x0][0x3a0] ;  /* 0x0000e800ff0e9b82 */ /* 0x001e220000000a00 */
[----:B-1----:R-:W-:-:S07]  /*0e40*/  LEA R24, R4, R7, 0x2 ;  /* 0x0000000704187211 */ /* 0x002fce00078e10ff */
[----:B------:R-:W1:Y:S02]  /*0e50*/  @!P2 LDC.64 R16, c[0x0][0x3a0] ;  /* 0x0000e800ff10ab82 */ /* 0x000e640000000a00 */
[----:B------:R-:W-:Y:S01]  /*0e60*/  @!P4 LDS R28, [R9+UR4] ;  /* 0x00000004091cc984 */ /* 0x000fe20008000800 */
[----:B------:R-:W-:Y:S01]  /*0e70*/  ISETP.GE.U32.AND P3, PT, R24, R12, PT ;  /* 0x0000000c1800720c */ /* 0x000fe20003f66070 */
[----:B------:R-:W-:-:S04]  /*0e80*/  IMAD R24, R4, 0x4, R24 ;  /* 0x0000000404187824 */ /* 0x000fc800078e0218 */
[----:B------:R-:W4:Y:S01]  /*0e90*/  @!P4 LDC.64 R6, c[0x0][0x3a0] ;  /* 0x0000e800ff06cb82 */ /* 0x000f220000000a00 */
[----:B0-----:R-:W-:-:S04]  /*0ea0*/  @!P1 IMAD.WIDE.U32 R14, R27, 0x4, R14 ;  /* 0x000000041b0e9825 */ /* 0x001fc800078e000e */
[----:B------:R-:W-:Y:S01]  /*0eb0*/  IMAD R27, R4, 0x4, R27 ;  /* 0x00000004041b7824 */ /* 0x000fe200078e021b */
[----:B---3--:R0:W-:Y:S01]  /*0ec0*/  @!P1 STG.E desc[UR6][R14.64], R25 ;  /* 0x000000190e009986 */ /* 0x0081e2000c101906 */
[----:B------:R-:W-:Y:S02]  /*0ed0*/  ISETP.GE.U32.AND P1, PT, R20, R12, PT ;  /* 0x0000000c1400720c */ /* 0x000fe40003f26070 */
[----:B------:R-:W-:Y:S01]  /*0ee0*/  LEA R20, R4, R20, 0x2 ;  /* 0x0000001404147211 */ /* 0x000fe200078e10ff */
[----:B------:R-:W3:Y:S01]  /*0ef0*/  @!P3 LDS R25, [R5+UR4] ;  /* 0x000000040519b984 */ /* 0x000ee20008000800 */
[----:B-1----:R-:W-:-:S04]  /*0f00*/  @!P2 IMAD.WIDE.U32 R16, R10, 0x4, R16 ;  /* 0x000000040a10a825 */ /* 0x002fc800078e0010 */
[C---:B------:R-:W-:Y:S01]  /*0f10*/  IMAD R10, R4.reuse, 0x4, R10 ;  /* 0x00000004040a7824 */ /* 0x040fe200078e020a */
[----:B--2---:R-:W-:Y:S01]  /*0f20*/  @!P2 STG.E desc[UR6][R16.64], R26 ;  /* 0x0000001a1000a986 */ /* 0x004fe2000c101906 */
[----:B------:R-:W-:Y:S01]  /*0f30*/  ISETP.GE.U32.AND P2, PT, R21, R12, PT ;  /* 0x0000000c1500720c */ /* 0x000fe20003f46070 */
[----:B0-----:R-:W0:Y:S01]  /*0f40*/  @!P3 LDC.64 R14, c[0x0][0x3a0] ;  /* 0x0000e800ff0ebb82 */ /* 0x001e220000000a00 */
[----:B----4-:R-:W-:Y:S01]  /*0f50*/  @!P4 IMAD.WIDE.U32 R6, R23, 0x4, R6 ;  /* 0x000000041706c825 */ /* 0x010fe200078e0006 */
[----:B------:R-:W1:Y:S01]  /*0f60*/  @!P1 LDS R16, [R11+UR4] ;  /* 0x000000040b109984 */ /* 0x000e620008000800 */
[C---:B------:R-:W-:Y:S02]  /*0f70*/  LEA R23, R4.reuse, R23, 0x2 ;  /* 0x0000001704177211 */ /* 0x040fe400078e10ff */
[----:B------:R-:W-:-:S07]  /*0f80*/  IMAD R21, R4, 0x4, R21 ;  /* 0x0000000404157824 */ /* 0x000fce00078e0215 */
[----:B------:R-:W2:Y:S01]  /*0f90*/  @!P2 LDS R17, [R18+UR4] ;  /* 0x000000041211a984 */ /* 0x000ea20008000800 */
[----:B------:R-:W-:Y:S01]  /*0fa0*/  ULEA UR4, UR8, UR4, 0x4 ;  /* 0x0000000408047291 */ /* 0x000fe2000f8e20ff */
[----:B0-----:R-:W-:-:S04]  /*0fb0*/  @!P3 IMAD.WIDE.U32 R14, R22, 0x4, R14 ;  /* 0x00000004160eb825 */ /* 0x001fc800078e000e */
[----:B------:R-:W-:Y:S01]  /*0fc0*/  IMAD R22, R4, 0x4, R22 ;  /* 0x0000000404167824 */ /* 0x000fe200078e0216 */
[----:B---3--:R0:W-:Y:S01]  /*0fd0*/  @!P3 STG.E desc[UR6][R14.64], R25 ;  /* 0x000000190e00b986 */ /* 0x0081e2000c101906 */
[----:B------:R-:W-:-:S03]  /*0fe0*/  ISETP.GE.U32.AND P3, PT, R24, R12, PT ;  /* 0x0000000c1800720c */ /* 0x000fc60003f66070 */
[----:B------:R3:W-:Y:S01]  /*0ff0*/  @!P4 STG.E desc[UR6][R6.64], R28 ;  /* 0x0000001c0600c986 */ /* 0x0007e2000c101906 */
[----:B------:R-:W-:Y:S02]  /*1000*/  ISETP.GE.U32.AND P4, PT, R8, R12, PT ;  /* 0x0000000c0800720c */ /* 0x000fe40003f86070 */
[----:B------:R-:W-:Y:S01]  /*1010*/  LEA R8, R4, R8, 0x2 ;  /* 0x0000000804087211 */ /* 0x000fe200078e10ff */
[----:B0-----:R-:W0:Y:S06]  /*1020*/  @!P2 LDC.64 R14, c[0x0][0x3a0] ;  /* 0x0000e800ff0eab82 */ /* 0x001e2c0000000a00 */
[----:B------:R-:W4:Y:S02]  /*1030*/  @!P3 LDS R25, [R5+UR4] ;  /* 0x000000040519b984 */ /* 0x000f240008000800 */
[----:B---3--:R-:W3:Y:S01]  /*1040*/  @!P1 LDC.64 R6, c[0x0][0x3a0] ;  /* 0x0000e800ff069b82 */ /* 0x008ee20000000a00 */
[----:B0-----:R-:W-:-:S04]  /*1050*/  @!P2 IMAD.WIDE.U32 R14, R10, 0x4, R14 ;  /* 0x000000040a0ea825 */ /* 0x001fc800078e000e */
[----:B------:R-:W-:Y:S02]  /*1060*/  IMAD R10, R4, 0x4, R10 ;  /* 0x00000004040a7824 */ /* 0x000fe400078e020a */
[----:B---3--:R-:W-:-:S04]  /*1070*/  @!P1 IMAD.WIDE.U32 R6, R27, 0x4, R6 ;  /* 0x000000041b069825 */ /* 0x008fc800078e0006 */
[----:B------:R-:W-:Y:S01]  /*1080*/  IMAD R27, R4, 0x4, R27 ;  /* 0x00000004041b7824 */ /* 0x000fe200078e021b */
[----:B-1----:R0:W-:Y:S01]  /*1090*/  @!P1 STG.E desc[UR6][R6.64], R16 ;  /* 0x0000001006009986 */ /* 0x0021e2000c101906 */
[-C--:B------:R-:W-:Y:S01]  /*10a0*/  ISETP.GE.U32.AND P1, PT, R20, R12.reuse, PT ;  /* 0x0000000c1400720c */ /* 0x080fe20003f26070 */
[----:B------:R-:W-:Y:S02]  /*10b0*/  IMAD R20, R4, 0x4, R20 ;  /* 0x0000000404147824 */ /* 0x000fe400078e0214 */
[----:B------:R-:W1:Y:S04]  /*10c0*/  @!P4 LDS R16, [R9+UR4] ;  /* 0x000000040910c984 */ /* 0x000e680008000800 */
[----:B--2---:R2:W-:Y:S01]  /*10d0*/  @!P2 STG.E desc[UR6][R14.64], R17 ;  /* 0x000000110e00a986 */ /* 0x0045e2000c101906 */
[----:B------:R-:W-:-:S02]  /*10e0*/  ISETP.GE.U32.AND P2, PT, R21, R12, PT ;  /* 0x0000000c1500720c */ /* 0x000fc40003f46070 */
[----:B------:R-:W-:Y:S01]  /*10f0*/  LEA R21, R4, R21, 0x2 ;  /* 0x0000001504157211 */ /* 0x000fe200078e10ff */
[----:B0-----:R-:W0:Y:S08]  /*1100*/  @!P3 LDC.64 R6, c[0x0][0x3a0] ;  /* 0x0000e800ff06bb82 */ /* 0x001e300000000a00 */
[----:B--2---:R-:W2:Y:S02]  /*1110*/  @!P4 LDC.64 R14, c[0x0][0x3a0] ;  /* 0x0000e800ff0ecb82 */ /* 0x004ea40000000a00 */
[----:B------:R-:W-:Y:S01]  /*1120*/  @!P2 LDS R17, [R18+UR4] ;  /* 0x000000041211a984 */ /* 0x000fe20008000800 */
[----:B0-----:R-:W-:-:S04]  /*1130*/  @!P3 IMAD.WIDE.U32 R6, R22, 0x4, R6 ;  /* 0x000000041606b825 */ /* 0x001fc800078e0006 */
[----:B------:R-:W-:Y:S01]  /*1140*/  IMAD R22, R4, 0x4, R22 ;  /* 0x0000000404167824 */ /* 0x000fe200078e0216 */
[----:B----4-:R0:W-:Y:S01]  /*1150*/  @!P3 STG.E desc[UR6][R6.64], R25 ;  /* 0x000000190600b986 */ /* 0x0101e2000c101906 */
[----:B--2---:R-:W-:-:S03]  /*1160*/  @!P4 IMAD.WIDE.U32 R14, R23, 0x4, R14 ;  /* 0x00000004170ec825 */ /* 0x004fc600078e000e */
[----:B------:R-:W2:Y:S01]  /*1170*/  @!P1 LDS R25, [R11+UR4] ;  /* 0x000000040b199984 */ /* 0x000ea20008000800 */
[----:B------:R-:W-:Y:S01]  /*1180*/  ULEA UR4, UR8, UR4, 0x4 ;  /* 0x0000000408047291 */ /* 0x000fe2000f8e20ff */
[----:B------:R-:W-:Y:S02]  /*1190*/  LEA R23, R4, R23, 0x2 ;  /* 0x0000001704177211 */ /* 0x000fe400078e10ff */
[----:B-1----:R1:W-:Y:S01]  /*11a0*/  @!P4 STG.E desc[UR6][R14.64], R16 ;  /* 0x000000100e00c986 */ /* 0x0023e2000c101906 */
[----:B0-----:R-:W0:Y:S08]  /*11b0*/  @!P2 LDC.64 R6, c[0x0][0x3a0] ;  /* 0x0000e800ff06ab82 */ /* 0x001e300000000a00 */
[----:B-1----:R-:W1:Y:S01]  /*11c0*/  @!P1 LDC.64 R14, c[0x0][0x3a0] ;  /* 0x0000e800ff0e9b82 */ /* 0x002e620000000a00 */
[----:B0-----:R-:W-:Y:S01]  /*11d0*/  @!P2 IMAD.WIDE.U32 R6, R10, 0x4, R6 ;  /* 0x000000040a06a825 */ /* 0x001fe200078e0006 */
[----:B------:R-:W-:-:S03]  /*11e0*/  LEA R10, R4, R10, 0x2 ;  /* 0x0000000a040a7211 */ /* 0x000fc600078e10ff */
[----:B-1----:R-:W-:-:S05]  /*11f0*/  @!P1 IMAD.WIDE.U32 R14, R27, 0x4, R14 ;  /* 0x000000041b0e9825 */ /* 0x002fca00078e000e */
[----:B--2---:R-:W-:Y:S01]  /*1200*/  @!P1 STG.E desc[UR6][R14.64], R25 ;  /* 0x000000190e009986 */ /* 0x004fe2000c101906 */
[----:B------:R-:W-:-:S03]  /*1210*/  ISETP.GE.AND P1, PT, R19, -0xc, PT ;  /* 0xfffffff41300780c */ /* 0x000fc60003f26270 */
[----:B------:R0:W-:Y:S02]  /*1220*/  @!P2 STG.E desc[UR6][R6.64], R17 ;  /* 0x000000110600a986 */ /* 0x0001e4000c101906 */
[C---:B0-----:R-:W-:Y:S02]  /*1230*/  IMAD R7, R4.reuse, 0x4, R24 ;  /* 0x0000000404077824 */ /* 0x041fe400078e0218 */
[----:B------:R-:W-:-:S06]  /*1240*/  IMAD R6, R4, 0x4, R27 ;  /* 0x0000000404067824 */ /* 0x000fcc00078e021b */
[----:B------:R-:W-:Y:S05]  /*1250*/  @!P1 BRA `(.L_x_14) ;  /* 0xfffffff800249947 */ /* 0x000fea000383ffff */
.L_x_13:
[----:B------:R-:W-:-:S05]  /*1260*/  IMAD.MOV R14, RZ, RZ, -R19 ;  /* 0x000000ffff0e7224 */ /* 0x000fca00078e0a13 */
[----:B------:R-:W-:-:S13]  /*1270*/  ISETP.GT.AND P1, PT, R14, 0x4, PT ;  /* 0x000000040e00780c */ /* 0x000fda0003f24270 */
[----:B------:R-:W-:Y:S05]  /*1280*/  @!P1 BRA `(.L_x_15) ;  /* 0x0000000000f49947 */ /* 0x000fea0003800000 */
[-C--:B------:R-:W-:Y:S02]  /*1290*/  ISETP.GE.U32.AND P2, PT, R7, R12.reuse, PT ;  /* 0x0000000c0700720c */ /* 0x080fe40003f46070 */
[-C--:B------:R-:W-:Y:S01]  /*12a0*/  ISETP.GE.U32.AND P3, PT, R8, R12.reuse, PT ;  /* 0x0000000c0800720c */ /* 0x080fe20003f66070 */
[----:B------:R-:W-:Y:S01]  /*12b0*/  IMAD R8, R4, 0x4, R8 ;  /* 0x0000000404087824 */ /* 0x000fe200078e0208 */
[-C--:B------:R-:W-:Y:S02]  /*12c0*/  ISETP.GE.U32.AND P0, PT, R20, R12.reuse, PT ;  /* 0x0000000c1400720c */ /* 0x080fe40003f06070 */
[----:B------:R-:W-:Y:S01]  /*12d0*/  ISETP.GE.U32.AND P1, PT, R21, R12, PT ;  /* 0x0000000c1500720c */ /* 0x000fe20003f26070 */
[C---:B------:R-:W-:Y:S01]  /*12e0*/  IMAD R21, R4.reuse, 0x4, R21 ;  /* 0x0000000404157824 */ /* 0x040fe200078e0215 */
[C---:B------:R-:W-:Y:S02]  /*12f0*/  LEA R7, R4.reuse, R7, 0x2 ;  /* 0x0000000704077211 */ /* 0x040fe400078e10ff */
[----:B------:R-:W-:-:S02]  /*1300*/  LEA R20, R4, R20, 0x2 ;  /* 0x0000001404147211 */ /* 0x000fc400078e10ff */
[----:B------:R-:W-:Y:S01]  /*1310*/  IADD3 R19, PT, PT, R19, 0x4, RZ ;  /* 0x0000000413137810 */ /* 0x000fe20007ffe0ff */
[----:B------:R-:W0:Y:S01]  /*1320*/  @!P2 LDS R25, [R5+UR4] ;  /* 0x000000040519a984 */ /* 0x000e220008000800 */
[----:B------:R-:W1:Y:S03]  /*1330*/  @!P2 LDC.64 R16, c[0x0][0x3a0] ;  /* 0x0000e800ff10ab82 */ /* 0x000e660000000a00 */
[----:B------:R-:W2:Y:S01]  /*1340*/  @!P3 LDS R24, [R9+UR4] ;  /* 0x000000040918b984 */ /* 0x000ea20008000800 */
[----:B------:R-:W-:-:S03]  /*1350*/  VIADD R19, R19, 0x4 ;  /* 0x0000000413137836 */ /* 0x000fc60000000000 */
[----:B------:R-:W3:Y:S01]  /*1360*/  @!P0 LDS R26, [R11+UR4] ;  /* 0x000000040b1a8984 */ /* 0x000ee20008000800 */
[----:B------:R-:W4:Y:S01]  /*1370*/  @!P3 LDC.64 R14, c[0x0][0x3a0] ;  /* 0x0000e800ff0ebb82 */ /* 0x000f220000000a00 */
[----:B-1----:R-:W-:Y:S01]  /*1380*/  @!P2 IMAD.WIDE.U32 R16, R22, 0x4, R16 ;  /* 0x000000041610a825 */ /* 0x002fe200078e0010 */
[----:B------:R-:W-:-:S03]  /*1390*/  LEA R22, R4, R22, 0x2 ;  /* 0x0000001604167211 */ /* 0x000fc600078e10ff */
[----:B----4-:R-:W-:-:S04]  /*13a0*/  @!P3 IMAD.WIDE.U32 R14, R23, 0x4, R14 ;  /* 0x00000004170eb825 */ /* 0x010fc800078e000e */
[----:B------:R-:W-:Y:S01]  /*13b0*/  IMAD R23, R4, 0x4, R23 ;  /* 0x0000000404177824 */ /* 0x000fe200078e0217 */
[----:B0-----:R0:W-:Y:S01]  /*13c0*/  @!P2 STG.E desc[UR6][R16.64], R25 ;  /* 0x000000191000a986 */ /* 0x0011e2000c101906 */
[-C--:B------:R-:W-:Y:S01]  /*13d0*/  ISETP.GE.U32.AND P2, PT, R8, R12.reuse, PT ;  /* 0x0000000c0800720c */ /* 0x080fe20003f46070 */
[C---:B------:R-:W-:Y:S02]  /*13e0*/  IMAD R8, R4.reuse, 0x4, R8 ;  /* 0x0000000404087824 */ /* 0x040fe400078e0208 */
[----:B--2---:R1:W-:Y:S01]  /*13f0*/  @!P3 STG.E desc[UR6][R14.64], R24 ;  /* 0x000000180e00b986 */ /* 0x0043e2000c101906 */
[----:B------:R-:W-:Y:S02]  /*1400*/  ISETP.GE.U32.AND P3, PT, R7, R12, PT ;  /* 0x0000000c0700720c */ /* 0x000fe40003f66070 */
[----:B------:R-:W-:Y:S01]  /*1410*/  LEA R7, R4, R7, 0x2 ;  /* 0x0000000704077211 */ /* 0x000fe200078e10ff */
[----:B------:R-:W2:Y:S01]  /*1420*/  @!P1 LDS R25, [R18+UR4] ;  /* 0x0000000412199984 */ /* 0x000ea20008000800 */
[----:B------:R-:W-:Y:S01]  /*1430*/  ULEA UR4, UR8, UR4, 0x4 ;  /* 0x0000000408047291 */ /* 0x000fe2000f8e20ff */
[----:B0-----:R-:W0:Y:S08]  /*1440*/  @!P1 LDC.64 R16, c[0x0][0x3a0] ;  /* 0x0000e800ff109b82 */ /* 0x001e300000000a00 */
[----:B------:R-:W4:Y:S01]  /*1450*/  @!P3 LDS R24, [R5+UR4] ;  /* 0x000000040518b984 */ /* 0x000f220008000800 */
[----:B-1----:R-:W1:Y:S01]  /*1460*/  @!P0 LDC.64 R14, c[0x0][0x3a0] ;  /* 0x0000e800ff0e8b82 */ /* 0x002e620000000a00 */
[----:B0-----:R-:W-:-:S04]  /*1470*/  @!P1 IMAD.WIDE.U32 R16, R10, 0x4, R16 ;  /* 0x000000040a109825 */ /* 0x001fc800078e0010 */
[----:B------:R-:W-:Y:S02]  /*1480*/  IMAD R10, R4, 0x4, R10 ;  /* 0x00000004040a7824 */ /* 0x000fe400078e020a */
[----:B-1----:R-:W-:Y:S01]  /*1490*/  @!P0 IMAD.WIDE.U32 R14, R6, 0x4, R14 ;  /* 0x00000004060e8825 */ /* 0x002fe200078e000e */
[----:B------:R-:W-:-:S04]  /*14a0*/  LEA R6, R4, R6, 0x2 ;  /* 0x0000000604067211 */ /* 0x000fc800078e10ff */
[----:B---3--:R0:W-:Y:S01]  /*14b0*/  @!P0 STG.E desc[UR6][R14.64], R26 ;  /* 0x0000001a0e008986 */ /* 0x0081e2000c101906 */
[----:B------:R-:W-:Y:S02]  /*14c0*/  ISETP.GE.U32.AND P0, PT, R20, R12, PT ;  /* 0x0000000c1400720c */ /* 0x000fe40003f06070 */
[C---:B------:R-:W-:Y:S01]  /*14d0*/  LEA R20, R4.reuse, R20, 0x2 ;  /* 0x0000001404147211 */ /* 0x040fe200078e10ff */
        /* <DEDUP_REMOVED lines=15> */
[----:B0-----:R-:W0:Y:S08]  /*15d0*/  @!P0 LDC.64 R14, c[0x0][0x3a0] ;  /* 0x0000e800ff0e8b82 */ /* 0x001e300000000a00 */
[----:B-1----:R-:W1:Y:S01]  /*15e0*/  @!P1 LDC.64 R16, c[0x0][0x3a0] ;  /* 0x0000e800ff109b82 */ /* 0x002e620000000a00 */
[----:B0-----:R-:W-:Y:S01]  /*15f0*/  @!P0 IMAD.WIDE.U32 R14, R6, 0x4, R14 ;  /* 0x00000004060e8825 */ /* 0x001fe200078e000e */
[----:B------:R-:W-:-:S04]  /*1600*/  LEA R6, R4, R6, 0x2 ;  /* 0x0000000604067211 */ /* 0x000fc800078e10ff */
[----:B---3--:R0:W-:Y:S01]  /*1610*/  @!P0 STG.E desc[UR6][R14.64], R25 ;  /* 0x000000190e008986 */ /* 0x0081e2000c101906 */
[----:B------:R-:W-:Y:S01]  /*1620*/  PLOP3.LUT P0, PT, PT, PT, PT, 0x8, 0x80 ;  /* 0x000000000080781c */ /* 0x000fe20003f0e170 */
[----:B-1----:R-:W-:-:S04]  /*1630*/  @!P1 IMAD.WIDE.U32 R16, R10, 0x4, R16 ;  /* 0x000000040a109825 */ /* 0x002fc800078e0010 */
[----:B------:R-:W-:Y:S01]  /*1640*/  IMAD R10, R4, 0x4, R10 ;  /* 0x00000004040a7824 */ /* 0x000fe200078e020a */
[----:B--2---:R0:W-:Y:S07]  /*1650*/  @!P1 STG.E desc[UR6][R16.64], R24 ;  /* 0x0000001810009986 */ /* 0x0041ee000c101906 */
.L_x_15:
[----:B------:R-:W-:-:S13]  /*1660*/  ISETP.NE.OR P0, PT, R19, RZ, P0 ;  /* 0x000000ff1300720c */ /* 0x000fda0000705670 */
[----:B------:R-:W-:Y:S05]  /*1670*/  @!P0 BRA `(.L_x_11) ;  /* 0x0000000000808947 */ /* 0x000fea0003800000 */
.L_x_12:
[-C--:B------:R-:W-:Y:S02]  /*1680*/  ISETP.GE.U32.AND P0, PT, R7, R12.reuse, PT ;  /* 0x0000000c0700720c */ /* 0x080fe40003f06070 */
[-C--:B------:R-:W-:Y:S01]  /*1690*/  ISETP.GE.U32.AND P1, PT, R8, R12.reuse, PT ;  /* 0x0000000c0800720c */ /* 0x080fe20003f26070 */
[----:B------:R-:W-:Y:S01]  /*16a0*/  IMAD R8, R4, 0x4, R8 ;  /* 0x0000000404087824 */ /* 0x000fe200078e0208 */
[-C--:B------:R-:W-:Y:S02]  /*16b0*/  ISETP.GE.U32.AND P2, PT, R20, R12.reuse, PT ;  /* 0x0000000c1400720c */ /* 0x080fe40003f46070 */
[----:B------:R-:W-:Y:S01]  /*16c0*/  ISETP.GE.U32.AND P3, PT, R21, R12, PT ;  /* 0x0000000c1500720c */ /* 0x000fe20003f66070 */
[C---:B------:R-:W-:Y:S01]  /*16d0*/  IMAD R21, R4.reuse, 0x4, R21 ;  /* 0x0000000404157824 */ /* 0x040fe200078e0215 */
[----:B------:R-:W-:Y:S02]  /*16e0*/  IADD3 R19, PT, PT, R19, 0x4, RZ ;  /* 0x0000000413137810 */ /* 0x000fe40007ffe0ff */
[----:B------:R-:W-:-:S02]  /*16f0*/  LEA R20, R4, R20, 0x2 ;  /* 0x0000001404147211 */ /* 0x000fc400078e10ff */
[----:B------:R-:W-:Y:S01]  /*1700*/  LEA R7, R4, R7, 0x2 ;  /* 0x0000000704077211 */ /* 0x000fe200078e10ff */
[----:B------:R-:W1:Y:S01]  /*1710*/  @!P0 LDS R27, [R5+UR4] ;  /* 0x00000004051b8984 */ /* 0x000e620008000800 */
[----:B0--3--:R-:W0:Y:S03]  /*1720*/  @!P0 LDC.64 R16, c[0x0][0x3a0] ;  /* 0x0000e800ff108b82 */ /* 0x009e260000000a00 */
[----:B------:R-:W2:Y:S04]  /*1730*/  @!P1 LDS R26, [R9+UR4] ;  /* 0x00000004091a9984 */ /* 0x000ea80008000800 */
[----:B------:R-:W3:Y:S01]  /*1740*/  @!P2 LDS R24, [R11+UR4] ;  /* 0x000000040b18a984 */ /* 0x000ee20008000800 */
[----:B------:R-:W4:Y:S03]  /*1750*/  @!P1 LDC.64 R14, c[0x0][0x3a0] ;  /* 0x0000e800ff0e9b82 */ /* 0x000f260000000a00 */
[----:B------:R-:W5:Y:S01]  /*1760*/  @!P3 LDS R25, [R18+UR4] ;  /* 0x000000041219b984 */ /* 0x000f620008000800 */
[----:B------:R-:W-:Y:S01]  /*1770*/  ULEA UR4, UR8, UR4, 0x4 ;  /* 0x0000000408047291 */ /* 0x000fe2000f8e20ff */
[----:B0-----:R-:W-:-:S03]  /*1780*/  @!P0 IMAD.WIDE.U32 R28, R22, 0x4, R16 ;  /* 0x00000004161c8825 */ /* 0x001fc600078e0010 */
[----:B------:R-:W0:Y:S01]  /*1790*/  @!P2 LDC.64 R16, c[0x0][0x3a0] ;  /* 0x0000e800ff10ab82 */ /* 0x000e220000000a00 */
[C---:B------:R-:W-:Y:S02]  /*17a0*/  IMAD R22, R4.reuse, 0x4, R22 ;  /* 0x0000000404167824 */ /* 0x040fe400078e0216 */
[----:B----4-:R-:W-:Y:S01]  /*17b0*/  @!P1 IMAD.WIDE.U32 R14, R23, 0x4, R14 ;  /* 0x00000004170e9825 */ /* 0x010fe200078e000e */
[----:B------:R-:W-:Y:S01]  /*17c0*/  LEA R23, R4, R23, 0x2 ;  /* 0x0000001704177211 */ /* 0x000fe200078e10ff */
[----:B-1----:R-:W-:Y:S01]  /*17d0*/  @!P0 STG.E desc[UR6][R28.64], R27 ;  /* 0x0000001b1c008986 */ /* 0x002fe2000c101906 */
[----:B------:R-:W-:-:S03]  /*17e0*/  ISETP.NE.AND P0, PT, R19, RZ, PT ;  /* 0x000000ff1300720c */ /* 0x000fc60003f05270 */
[----:B--2---:R1:W-:Y:S01]  /*17f0*/  @!P1 STG.E desc[UR6][R14.64], R26 ;  /* 0x0000001a0e009986 */ /* 0x0043e2000c101906 */
[----:B0-----:R-:W-:-:S04]  /*1800*/  @!P2 IMAD.WIDE.U32 R16, R6, 0x4, R16 ;  /* 0x000000040610a825 */ /* 0x001fc800078e0010 */
[----:B------:R-:W-:Y:S01]  /*1810*/  IMAD R6, R4, 0x4, R6 ;  /* 0x0000000404067824 */ /* 0x000fe200078e0206 */
[----:B-1----:R-:W0:Y:S01]  /*1820*/  @!P3 LDC.64 R14, c[0x0][0x3a0] ;  /* 0x0000e800ff0ebb82 */ /* 0x002e220000000a00 */
[----:B---3--:R3:W-:Y:S01]  /*1830*/  @!P2 STG.E desc[UR6][R16.64], R24 ;  /* 0x000000181000a986 */ /* 0x0087e2000c101906 */
[----:B0-----:R-:W-:Y:S01]  /*1840*/  @!P3 IMAD.WIDE.U32 R14, R10, 0x4, R14 ;  /* 0x000000040a0eb825 */ /* 0x001fe200078e000e */
[----:B------:R-:W-:-:S04]  /*1850*/  LEA R10, R4, R10, 0x2 ;  /* 0x0000000a040a7211 */ /* 0x000fc800078e10ff */
[----:B-----5:R3:W-:Y:S01]  /*1860*/  @!P3 STG.E desc[UR6][R14.64], R25 ;  /* 0x000000190e00b986 */ /* 0x0207e2000c101906 */
[----:B------:R-:W-:Y:S05]  /*1870*/  @P0 BRA `(.L_x_12) ;  /* 0xfffffffc00800947 */ /* 0x000fea000383ffff */
.L_x_11:
[----:B------:R-:W-:-:S13]  /*1880*/  ISETP.NE.AND P0, PT, R2, RZ, PT ;  /* 0x000000ff0200720c */ /* 0x000fda0003f05270 */
[----:B------:R-:W-:Y:S05]  /*1890*/  @!P0 EXIT ;  /* 0x000000000000894d */ /* 0x000fea0003800000 */
[----:B------:R-:W4:Y:S01]  /*18a0*/  S2UR UR5, SR_CgaCtaId ;  /* 0x00000000000579c3 */ /* 0x000f220000008800 */
[----:B------:R-:W-:Y:S01]  /*18b0*/  UMOV UR4, 0x400 ;  /* 0x0000040000047882 */ /* 0x000fe20000000000 */
[----:B------:R-:W-:Y:S02]  /*18c0*/  IMAD R0, R3, UR8, R0 ;  /* 0x0000000803007c24 */ /* 0x000fe4000f8e0200 */
[----:B------:R-:W-:-:S03]  /*18d0*/  IMAD.MOV R5, RZ, RZ, -R2 ;  /* 0x000000ffff057224 */ /* 0x000fc600078e0a02 */
[----:B------:R-:W-:Y:S01]  /*18e0*/  IADD3 R13, PT, PT, R0, R13, RZ ;  /* 0x0000000d000d7210 */ /* 0x000fe20007ffe0ff */
[----:B----4-:R-:W-:-:S06]  /*18f0*/  ULEA UR4, UR5, UR4, 0x18 ;  /* 0x0000000405047291 */ /* 0x010fcc000f8ec0ff */
[----:B------:R-:W-:-:S07]  /*1900*/  LEA R4, R0, UR4, 0x2 ;  /* 0x0000000400047c11 */ /* 0x000fce000f8e10ff */
.L_x_16:
[C---:B------:R-:W-:Y:S01]  /*1910*/  ISETP.GE.U32.AND P0, PT, R0.reuse, R12, PT ;  /* 0x0000000c0000720c */ /* 0x040fe20003f06070 */
[----:B--2---:R-:W2:Y:S01]  /*1920*/  LDC R9, c[0x0][0x360] ;  /* 0x0000d800ff097b82 */ /* 0x004ea20000000800 */
[----:B------:R-:W-:Y:S02]  /*1930*/  VIADD R5, R5, 0x1 ;  /* 0x0000000105057836 */ /* 0x000fe40000000000 */
[----:B------:R-:W-:-:S09]  /*1940*/  VIADD R0, R0, UR8 ;  /* 0x0000000800007c36 */ /* 0x000fd20008000000 */
[----:B------:R2:W4:Y:S01]  /*1950*/  @!P0 LDS R7, [R4] ;  /* 0x0000000004078984 */ /* 0x0005220000000800 */
[----:B------:R-:W5:Y:S01]  /*1960*/  @!P0 LDC.64 R2, c[0x0][0x3a0] ;  /* 0x0000e800ff028b82 */ /* 0x000f620000000a00 */
[----:B--2---:R-:W-:Y:S01]  /*1970*/  LEA R4, R9, R4, 0x2 ;  /* 0x0000000409047211 */ /* 0x004fe200078e10ff */
[C---:B-----5:R-:W-:Y:S01]  /*1980*/  @!P0 IMAD.WIDE.U32 R2, R13.reuse, 0x4, R2 ;  /* 0x000000040d028825 */ /* 0x060fe200078e0002 */
[----:B------:R-:W-:-:S04]  /*1990*/  IADD3 R13, PT, PT, R13, UR8, RZ ;  /* 0x000000080d0d7c10 */ /* 0x000fc8000fffe0ff */
[----:B----4-:R4:W-:Y:S01]  /*19a0*/  @!P0 STG.E desc[UR6][R2.64], R7 ;  /* 0x0000000702008986 */ /* 0x0109e2000c101906 */
[----:B------:R-:W-:-:S13]  /*19b0*/  ISETP.NE.AND P0, PT, R5, RZ, PT ;  /* 0x000000ff0500720c */ /* 0x000fda0003f05270 */
[----:B----4-:R-:W-:Y:S05]  /*19c0*/  @P0 BRA `(.L_x_16) ;  /* 0xfffffffc00d00947 */ /* 0x010fea000383ffff */
[----:B------:R-:W-:Y:S05]  /*19d0*/  EXIT ;  /* 0x000000000000794d */ /* 0x000fea0003800000 */
.L_x_17:
        /* <DEDUP_REMOVED lines=10> */
.L_x_26:


//--------------------- .text._Z25gpu_global_queuing_kernelPjS_S_S_S_S_S_ --------------------------
	.section	.text._Z25gpu_global_queuing_kernelPjS_S_S_S_S_S_,"ax",@progbits
	.align	128
        .global         _Z25gpu_global_queuing_kernelPjS_S_S_S_S_S_
        .type           _Z25gpu_global_queuing_kernelPjS_S_S_S_S_S_,@function
        .size           _Z25gpu_global_queuing_kernelPjS_S_S_S_S_S_,(.L_x_27 - _Z25gpu_global_queuing_kernelPjS_S_S_S_S_S_)
        .other          _Z25gpu_global_queuing_kernelPjS_S_S_S_S_S_,@"STO_CUDA_ENTRY STV_DEFAULT"
_Z25gpu_global_queuing_kernelPjS_S_S_S_S_S_:
.text._Z25gpu_global_queuing_kernelPjS_S_S_S_S_S_:
[----:B------:R-:W-:Y:S08]  /*0000*/  LDC R1, c[0x0][0x37c] ;  /* 0x0000df00ff017b82 */ /* 0x000ff00000000800 */
[----:B------:R-:W0:Y:S01]  /*0010*/  LDC.64 R2, c[0x0][0x3a8] ;  /* 0x0000ea00ff027b82 */ /* 0x000e220000000a00 */
[----:B------:R-:W0:Y:S02]  /*0020*/  LDCU.64 UR8, c[0x0][0x358] ;  /* 0x00006b00ff0877ac */ /* 0x000e240008000a00 */
[----:B0-----:R-:W2:Y:S01]  /*0030*/  LDG.E R2, desc[UR8][R2.64] ;  /* 0x0000000802027981 */ /* 0x001ea2000c1e1900 */
[----:B------:R-:W0:Y:S04]  /*0040*/  LDCU UR4, c[0x0][0x360] ;  /* 0x00006c00ff0477ac */ /* 0x000e280008000800 */
[----:B------:R-:W1:Y:S01]  /*0050*/  S2UR UR6, SR_CTAID.X ;  /* 0x00000000000679c3 */ /* 0x000e620000002500 */
[----:B------:R-:W0:Y:S02]  /*0060*/  LDCU UR5, c[0x0][0x370] ;  /* 0x00006e00ff0577ac */ /* 0x000e240008000800 */
[----:B0-----:R-:W-:-:S06]  /*0070*/  UIMAD UR5, UR4, UR5, URZ ;  /* 0x00000005040572a4 */ /* 0x001fcc000f8e02ff */
[----:B------:R-:W-:Y:S02]  /*0080*/  IADD3 R7, PT, PT, RZ, -UR5, RZ ;  /* 0x80000005ff077c10 */ /* 0x000fe4000fffe0ff */
[----:B------:R-:W-:Y:S01]  /*0090*/  ISETP.NE.U32.AND P2, PT, RZ, UR5, PT ;  /* 0x00000005ff007c0c */ /* 0x000fe2000bf45070 */
[----:B------:R-:W0:Y:S08]  /*00a0*/  I2F.U32.RP R0, UR5 ;  /* 0x0000000500007d06 */ /* 0x000e300008209000 */
[----:B0-----:R-:W0:Y:S02]  /*00b0*/  MUFU.RCP R0, R0 ;  /* 0x0000000000007308 */ /* 0x001e240000001000 */
[----:B0-----:R-:W-:-:S06]  /*00c0*/  VIADD R4, R0, 0xffffffe ;  /* 0x0ffffffe00047836 */ /* 0x001fcc0000000000 */
[----:B------:R0:W3:Y:S02]  /*00d0*/  F2I.FTZ.U32.TRUNC.NTZ R5, R4 ;  /* 0x0000000400057305 */ /* 0x0000e4000021f000 */
[----:B0-----:R-:W-:Y:S02]  /*00e0*/  IMAD.MOV.U32 R4, RZ, RZ, RZ ;  /* 0x000000ffff047224 */ /* 0x001fe400078e00ff */
[----:B---3--:R-:W-:-:S04]  /*00f0*/  IMAD R7, R7, R5, RZ ;  /* 0x0000000507077224 */ /* 0x008fc800078e02ff */
[----:B------:R-:W-:Y:S01]  /*0100*/  IMAD.HI.U32 R5, R5, R7, R4 ;  /* 0x0000000705057227 */ /* 0x000fe200078e0004 */
[----:B--2---:R-:W-:-:S05]  /*0110*/  IADD3 R2, PT, PT, R2, -0x1, RZ ;  /* 0xffffffff02027810 */ /* 0x004fca0007ffe0ff */
[----:B------:R-:W-:-:S04]  /*0120*/  IMAD.HI.U32 R5, R5, R2, RZ ;  /* 0x0000000205057227 */ /* 0x000fc800078e00ff */
[----:B------:R-:W-:-:S04]  /*0130*/  IMAD.MOV R3, RZ, RZ, -R5 ;  /* 0x000000ffff037224 */ /* 0x000fc800078e0a05 */
[----:B------:R-:W-:-:S05]  /*0140*/  IMAD R2, R3, UR5, R2 ;  /* 0x0000000503027c24 */ /* 0x000fca000f8e0202 */
[----:B------:R-:W-:-:S13]  /*0150*/  ISETP.GE.U32.AND P0, PT, R2, UR5, PT ;  /* 0x0000000502007c0c */ /* 0x000fda000bf06070 */
[----:B------:R-:W-:Y:S01]  /*0160*/  @P0 IADD3 R2, PT, PT, R2, -UR5, RZ ;  /* 0x8000000502020c10 */ /* 0x000fe2000fffe0ff */
[----:B------:R-:W-:-:S03]  /*0170*/  @P0 VIADD R5, R5, 0x1 ;  /* 0x0000000105050836 */ /* 0x000fc60000000000 */
[----:B------:R-:W-:-:S13]  /*0180*/  ISETP.GE.U32.AND P1, PT, R2, UR5, PT ;  /* 0x0000000502007c0c */ /* 0x000fda000bf26070 */
[----:B------:R-:W-:Y:S02]  /*0190*/  @P1 IADD3 R5, PT, PT, R5, 0x1, RZ ;  /* 0x0000000105051810 */ /* 0x000fe40007ffe0ff */
[----:B------:R-:W-:-:S04]  /*01a0*/  @!P2 LOP3.LUT R5, RZ, UR5, RZ, 0x33, !PT ;  /* 0x00000005ff05ac12 */ /* 0x000fc8000f8e33ff */
[----:B------:R-:W-:-:S13]  /*01b0*/  ISETP.GT.U32.AND P0, PT, R5, 0x7ffffffe, PT ;  /* 0x7ffffffe0500780c */ /* 0x000fda0003f04070 */
[----:B-1----:R-:W-:Y:S05]  /*01c0*/  @P0 EXIT ;  /* 0x000000000000094d */ /* 0x002fea0003800000 */
[----:B------:R-:W0:Y:S01]  /*01d0*/  S2R R2, SR_TID.X ;  /* 0x0000000000027919 */ /* 0x000e220000002100 */
[----:B------:R-:W-:Y:S01]  /*01e0*/  UIMAD UR4, UR4, UR6, URZ ;  /* 0x00000006040472a4 */ /* 0x000fe2000f8e02ff */
[----:B------:R-:W-:-:S05]  /*01f0*/  VIADD R0, R5, 0x1 ;  /* 0x0000000105007836 */ /* 0x000fca0000000000 */
[----:B0-----:R-:W-:Y:S01]  /*0200*/  IADD3 R2, PT, PT, R2, UR4, RZ ;  /* 0x0000000402027c10 */ /* 0x001fe2000fffe0ff */
[----:B------:R-:W-:-:S06]  /*0210*/  UMOV UR4, URZ ;  /* 0x000000ff00047c82 */ /* 0x000fcc0008000000 */
.L_x_23:
[----:B0-----:R-:W0:Y:S02]  /*0220*/  LDC.64 R4, c[0x0][0x3a8] ;  /* 0x0000ea00ff047b82 */ /* 0x001e240000000a00 */
[----:B0-2---:R-:W2:Y:S01]  /*0230*/  LDG.E R5, desc[UR8][R4.64] ;  /* 0x0000000804057981 */ /* 0x005ea2000c1e1900 */
[----:B------:R-:W-:Y:S01]  /*0240*/  UIADD3 UR4, UPT, UPT, UR4, 0x1, URZ ;  /* 0x0000000104047890 */ /* 0x000fe2000fffe0ff */
[----:B------:R-:W-:Y:S05]  /*0250*/  BSSY.RECONVERGENT B0, `(.L_x_18) ;  /* 0x000002d000007945 */ /* 0x000fea0003800200 */
[----:B------:R-:W-:Y:S02]  /*0260*/  ISETP.LE.AND P0, PT, R0, UR4, PT ;  /* 0x0000000400007c0c */ /* 0x000fe4000bf03270 */
[----:B--2---:R-:W-:-:S13]  /*0270*/  ISETP.GE.U32.AND P1, PT, R2, R5, PT ;  /* 0x000000050200720c */ /* 0x004fda0003f26070 */
[----:B------:R-:W-:Y:S05]  /*0280*/  @P1 BRA `(.L_x_19) ;  /* 0x0000000000a41947 */ /* 0x000fea0003800000 */
[----:B------:R-:W0:Y:S08]  /*0290*/  LDC.64 R6, c[0x0][0x398] ;  /* 0x0000e600ff067b82 */ /* 0x000e300000000a00 */
[----:B------:R-:W1:Y:S01]  /*02a0*/  LDC.64 R4, c[0x0][0x380] ;  /* 0x0000e000ff047b82 */ /* 0x000e620000000a00 */
[----:B0-----:R-:W-:-:S06]  /*02b0*/  IMAD.WIDE.U32 R6, R2, 0x4, R6 ;  /* 0x0000000402067825 */ /* 0x001fcc00078e0006 */
[----:B------:R-:W2:Y:S02]  /*02c0*/  LDG.E R7, desc[UR8][R6.64] ;  /* 0x0000000806077981 */ /* 0x000ea4000c1e1900 */
[C---:B--2---:R-:W-:Y:S02]  /*02d0*/  VIADD R3, R7.reuse, 0x1 ;  /* 0x0000000107037836 */ /* 0x044fe40000000000 */
[----:B-1----:R-:W-:-:S04]  /*02e0*/  IMAD.WIDE.U32 R8, R7, 0x4, R4 ;  /* 0x0000000407087825 */ /* 0x002fc800078e0004 */
[----:B------:R-:W-:Y:S02]  /*02f0*/  IMAD.WIDE.U32 R4, R3, 0x4, R4 ;  /* 0x0000000403047825 */ /* 0x000fe400078e0004 */
[----:B------:R-:W2:Y:S04]  /*0300*/  LDG.E R3, desc[UR8][R8.64] ;  /* 0x0000000808037981 */ /* 0x000ea8000c1e1900 */
[----:B------:R-:W2:Y:S02]  /*0310*/  LDG.E R10, desc[UR8][R4.64] ;  /* 0x00000008040a7981 */ /* 0x000ea4000c1e1900 */
[----:B--2---:R-:W-:-:S13]  /*0320*/  ISETP.GE.U32.AND P1, PT, R3, R10, PT ;  /* 0x0000000a0300720c */ /* 0x004fda0003f26070 */
[----:B------:R-:W-:Y:S05]  /*0330*/  @P1 BRA `(.L_x_19) ;  /* 0x0000000000781947 */ /* 0x000fea0003800000 */
[----:B------:R-:W0:Y:S08]  /*0340*/  LDC.64 R6, c[0x0][0x388] ;  /* 0x0000e200ff067b82 */ /* 0x000e300000000a00 */
[----:B------:R-:W1:Y:S08]  /*0350*/  LDC.64 R8, c[0x0][0x390] ;  /* 0x0000e400ff087b82 */ /* 0x000e700000000a00 */
[----:B------:R-:W2:Y:S02]  /*0360*/  LDC.64 R10, c[0x0][0x3a0] ;  /* 0x0000e800ff0a7b82 */ /* 0x000ea40000000a00 */
.L_x_22:
[----:B0-----:R-:W-:-:S05]  /*0370*/  IMAD.WIDE.U32 R12, R3, 0x4, R6 ;  /* 0x00000004030c7825 */ /* 0x001fca00078e0006 */
[----:B------:R-:W1:Y:S01]  /*0380*/  LDG.E R19, desc[UR8][R12.64] ;  /* 0x000000080c137981 */ /* 0x000e62000c1e1900 */
[----:B------:R-:W-:Y:S02]  /*0390*/  HFMA2 R17, -RZ, RZ, 0, 5.9604644775390625e-08 ;  /* 0x00000001ff117431 */ /* 0x000fe400000001ff */
[----:B-1----:R-:W-:-:S06]  /*03a0*/  IMAD.WIDE.U32 R14, R19, 0x4, R8 ;  /* 0x00000004130e7825 */ /* 0x002fcc00078e0008 */
[----:B------:R-:W3:Y:S01]  /*03b0*/  ATOMG.E.ADD.STRONG.GPU PT, R14, desc[UR8][R14.64], R17 ;  /* 0x800000110e0e79a8 */ /* 0x000ee200081ef108 */
[----:B------:R-:W-:Y:S01]  /*03c0*/  BSSY.RECONVERGENT B1, `(.L_x_20) ;  /* 0x0000011000017945 */ /* 0x000fe20003800200 */
[----:B---3--:R-:W-:-:S13]  /*03d0*/  ISETP.NE.AND P1, PT, R14, RZ, PT ;  /* 0x000000ff0e00720c */ /* 0x008fda0003f25270 */
[----:B------:R-:W-:Y:S05]  /*03e0*/  @P1 BRA `(.L_x_21) ;  /* 0x0000000000381947 */ /* 0x000fea0003800000 */
[----:B------:R-:W0:Y:S01]  /*03f0*/  S2R R15, SR_LANEID ;  /* 0x00000000000f7919 */ /* 0x000e220000000000 */
[----:B------:R-:W-:Y:S01]  /*0400*/  VOTEU.ANY UR6, UPT, PT ;  /* 0x0000000000067886 */ /* 0x000fe200038e0100 */
[----:B------:R-:W1:Y:S01]  /*0410*/  LDC.64 R12, c[0x0][0x3b0] ;  /* 0x0000ec00ff0c7b82 */ /* 0x000e620000000a00 */
[----:B------:R-:W0:Y:S08]  /*0420*/  FLO.U32 R16, UR6 ;  /* 0x0000000600107d00 */ /* 0x000e3000080e0000 */
[----:B------:R-:W1:Y:S01]  /*0430*/  POPC R17, UR6 ;  /* 0x0000000600117d09 */ /* 0x000e620008000000 */
[----:B0-----:R-:W-:-:S13]  /*0440*/  ISETP.EQ.U32.AND P1, PT, R16, R15, PT ;  /* 0x0000000f1000720c */ /* 0x001fda0003f22070 */
[----:B-1----:R-:W3:Y:S01]  /*0450*/  @P1 ATOMG.E.ADD.STRONG.GPU PT, R13, desc[UR8][R12.64], R17 ;  /* 0x800000110c0d19a8 */ /* 0x002ee200081ef108 */
[----:B------:R-:W0:Y:S02]  /*0460*/  S2R R14, SR_LTMASK ;  /* 0x00000000000e7919 */ /* 0x000e240000003900 */
[----:B0-----:R-:W-:-:S06]  /*0470*/  LOP3.LUT R18, R14, UR6, RZ, 0xc0, !PT ;  /* 0x000000060e127c12 */ /* 0x001fcc000f8ec0ff */
[----:B------:R-:W0:Y:S01]  /*0480*/  POPC R18, R18 ;  /* 0x0000001200127309 */ /* 0x000e220000000000 */
[----:B---3--:R-:W0:Y:S02]  /*0490*/  SHFL.IDX PT, R15, R13, R16, 0x1f ;  /* 0x00001f100d0f7589 */ /* 0x008e2400000e0000 */
[----:B0-----:R-:W-:-:S04]  /*04a0*/  IMAD.IADD R15, R15, 0x1, R18 ;  /* 0x000000010f0f7824 */ /* 0x001fc800078e0212 */
[----:B--2---:R-:W-:-:S05]  /*04b0*/  IMAD.WIDE R14, R15, 0x4, R10 ;  /* 0x000000040f0e7825 */ /* 0x004fca00078e020a */
[----:B------:R0:W-:Y:S02]  /*04c0*/  STG.E desc[UR8][R14.64], R19 ;  /* 0x000000130e007986 */ /* 0x0001e4000c101908 */
.L_x_21:
[----:B------:R-:W-:Y:S05]  /*04d0*/  BSYNC.RECONVERGENT B1 ;  /* 0x0000000000017941 */ /* 0x000fea0003800200 */
.L_x_20:
[----:B------:R-:W3:Y:S01]  /*04e0*/  LDG.E R12, desc[UR8][R4.64] ;  /* 0x00000008040c7981 */ /* 0x000ee2000c1e1900 */
[----:B------:R-:W-:-:S04]  /*04f0*/  IADD3 R3, PT, PT, R3, 0x1, RZ ;  /* 0x0000000103037810 */ /* 0x000fc80007ffe0ff */
[----:B---3--:R-:W-:-:S13]  /*0500*/  ISETP.GE.U32.AND P1, PT, R3, R12, PT ;  /* 0x0000000c0300720c */ /* 0x008fda0003f26070 */
[----:B------:R-:W-:Y:S05]  /*0510*/  @!P1 BRA `(.L_x_22) ;  /* 0xfffffffc00949947 */ /* 0x000fea000383ffff */
.L_x_19:
[----:B------:R-:W-:Y:S05]  /*0520*/  BSYNC.RECONVERGENT B0 ;  /* 0x0000000000007941 */ /* 0x000fea0003800200 */
.L_x_18:
[----:B------:R-:W-:Y:S01]  /*0530*/  VIADD R2, R2, UR5 ;  /* 0x0000000502027c36 */ /* 0x000fe20008000000 */
[----:B------:R-:W-:Y:S06]  /*0540*/  @!P0 BRA `(.L_x_23) ;  /* 0xfffffffc00348947 */ /* 0x000fec000383ffff */
[----:B------:R-:W-:Y:S05]  /*0550*/  EXIT ;  /* 0x000000000000794d */ /* 0x000fea0003800000 */
.L_x_24:
        /* <DEDUP_REMOVED lines=10> */
.L_x_27:


//--------------------- .nv.shared.reserved.0     --------------------------
	.section	.nv.shared.reserved.0,"aw",@nobits
	.weak		__nv_reservedSMEM_offset_0_alias
	.size		__nv_reservedSMEM_offset_0_alias, 0, 64
	.other		__nv_reservedSMEM_offset_0_alias,@"STO_CUDA_RESERVED_SHARED STV_DEFAULT"
__nv_reservedSMEM_offset_0_alias:
	.zero		0
	.zero		64


//--------------------- .nv.shared._Z24gpu_block_queuing_kernelPjS_S_S_S_S_S_ --------------------------
	.section	.nv.shared._Z24gpu_block_queuing_kernelPjS_S_S_S_S_S_,"aw",@nobits
	.sectionflags	@""
	.align	4
.nv.shared._Z24gpu_block_queuing_kernelPjS_S_S_S_S_S_:
	.zero		9224


//--------------------- .nv.constant0._Z23gpu_warp_queuing_kernelPjS_S_S_S_S_S_ --------------------------
	.section	.nv.constant0._Z23gpu_warp_queuing_kernelPjS_S_S_S_S_S_,"a",@progbits
	.sectionflags	@""
	.align	4
.nv.constant0._Z23gpu_warp_queuing_kernelPjS_S_S_S_S_S_:
	.zero		952


//--------------------- .nv.constant0._Z24gpu_block_queuing_kernelPjS_S_S_S_S_S_ --------------------------
	.section	.nv.constant0._Z24gpu_block_queuing_kernelPjS_S_S_S_S_S_,"a",@progbits
	.sectionflags	@""
	.align	4
.nv.constant0._Z24gpu_block_queuing_kernelPjS_S_S_S_S_S_:
	.zero		952


//--------------------- .nv.constant0._Z25gpu_global_queuing_kernelPjS_S_S_S_S_S_ --------------------------
	.section	.nv.constant0._Z25gpu_global_queuing_kernelPjS_S_S_S_S_S_,"a",@progbits
	.sectionflags	@""
	.align	4
.nv.constant0._Z25gpu_global_queuing_kernelPjS_S_S_S_S_S_:
	.zero		952


//--------------------- SYMBOLS --------------------------

	.type		.nv.reservedSmem.offset0,@object
	.size		.nv.reservedSmem.offset0,0x4
	.type		.nv.reservedSmem.cap,@object
	.size		.nv.reservedSmem.cap,0x4
